//
// Generated by NVIDIA NVVM Compiler
//
// Compiler Build ID: CL-36424714
// Cuda compilation tools, release 13.0, V13.0.88
// Based on NVVM 20.0.0
//

.version 9.0
.target sm_100
.address_size 64

	// .globl	_Z13computeKernelPfS_ffffffffffi
.func  (.param .b64 func_retval0) __internal_accurate_pow
(
	.param .b64 __internal_accurate_pow_param_0
)
;
// _ZZ13computeKernelPfS_ffffffffffiE3u_s has been demoted
// _ZZ15decisionKernel1PfS_S_fffiE3u_s has been demoted
// _ZZ15decisionKernel2PfS_S_ffffiE6delu_s has been demoted
// _ZZ15decisionKernel2PfS_S_ffffiE7delua_s has been demoted
// _ZZ15decisionKernel2PfS_S_ffffiE8maxError has been demoted
.global .align 1 .b8 _ZN34_INTERNAL_91c032b2_4_k_cu_b50c412d4cuda3std3__45__cpo5beginE[1];
.global .align 1 .b8 _ZN34_INTERNAL_91c032b2_4_k_cu_b50c412d4cuda3std3__45__cpo3endE[1];
.global .align 1 .b8 _ZN34_INTERNAL_91c032b2_4_k_cu_b50c412d4cuda3std3__45__cpo6cbeginE[1];
.global .align 1 .b8 _ZN34_INTERNAL_91c032b2_4_k_cu_b50c412d4cuda3std3__45__cpo4cendE[1];
.global .align 1 .b8 _ZN34_INTERNAL_91c032b2_4_k_cu_b50c412d4cuda3std3__45__cpo6rbeginE[1];
.global .align 1 .b8 _ZN34_INTERNAL_91c032b2_4_k_cu_b50c412d4cuda3std3__45__cpo4rendE[1];
.global .align 1 .b8 _ZN34_INTERNAL_91c032b2_4_k_cu_b50c412d4cuda3std3__45__cpo7crbeginE[1];
.global .align 1 .b8 _ZN34_INTERNAL_91c032b2_4_k_cu_b50c412d4cuda3std3__45__cpo5crendE[1];
.global .align 1 .b8 _ZN34_INTERNAL_91c032b2_4_k_cu_b50c412d4cuda3std3__436_GLOBAL__N__91c032b2_4_k_cu_b50c412d6ignoreE[1];
.global .align 1 .b8 _ZN34_INTERNAL_91c032b2_4_k_cu_b50c412d4cuda3std3__419piecewise_constructE[1];
.global .align 1 .b8 _ZN34_INTERNAL_91c032b2_4_k_cu_b50c412d4cuda3std3__48in_placeE[1];
.global .align 1 .b8 _ZN34_INTERNAL_91c032b2_4_k_cu_b50c412d4cuda3std3__420unreachable_sentinelE[1];
.global .align 1 .b8 _ZN34_INTERNAL_91c032b2_4_k_cu_b50c412d4cuda3std3__47nulloptE[1];
.global .align 1 .b8 _ZN34_INTERNAL_91c032b2_4_k_cu_b50c412d4cuda3std3__48unexpectE[1];
.global .align 1 .b8 _ZN34_INTERNAL_91c032b2_4_k_cu_b50c412d4cuda3std6ranges3__45__cpo4swapE[1];
.global .align 1 .b8 _ZN34_INTERNAL_91c032b2_4_k_cu_b50c412d4cuda3std6ranges3__45__cpo9iter_moveE[1];
.global .align 1 .b8 _ZN34_INTERNAL_91c032b2_4_k_cu_b50c412d4cuda3std6ranges3__45__cpo5beginE[1];
.global .align 1 .b8 _ZN34_INTERNAL_91c032b2_4_k_cu_b50c412d4cuda3std6ranges3__45__cpo3endE[1];
.global .align 1 .b8 _ZN34_INTERNAL_91c032b2_4_k_cu_b50c412d4cuda3std6ranges3__45__cpo6cbeginE[1];
.global .align 1 .b8 _ZN34_INTERNAL_91c032b2_4_k_cu_b50c412d4cuda3std6ranges3__45__cpo4cendE[1];
.global .align 1 .b8 _ZN34_INTERNAL_91c032b2_4_k_cu_b50c412d4cuda3std6ranges3__45__cpo7advanceE[1];
.global .align 1 .b8 _ZN34_INTERNAL_91c032b2_4_k_cu_b50c412d4cuda3std6ranges3__45__cpo9iter_swapE[1];
.global .align 1 .b8 _ZN34_INTERNAL_91c032b2_4_k_cu_b50c412d4cuda3std6ranges3__45__cpo4nextE[1];
.global .align 1 .b8 _ZN34_INTERNAL_91c032b2_4_k_cu_b50c412d4cuda3std6ranges3__45__cpo4prevE[1];
.global .align 1 .b8 _ZN34_INTERNAL_91c032b2_4_k_cu_b50c412d4cuda3std6ranges3__45__cpo4dataE[1];
.global .align 1 .b8 _ZN34_INTERNAL_91c032b2_4_k_cu_b50c412d4cuda3std6ranges3__45__cpo5cdataE[1];
.global .align 1 .b8 _ZN34_INTERNAL_91c032b2_4_k_cu_b50c412d4cuda3std6ranges3__45__cpo4sizeE[1];
.global .align 1 .b8 _ZN34_INTERNAL_91c032b2_4_k_cu_b50c412d4cuda3std6ranges3__45__cpo5ssizeE[1];
.global .align 1 .b8 _ZN34_INTERNAL_91c032b2_4_k_cu_b50c412d4cuda3std6ranges3__45__cpo8distanceE[1];
.global .align 1 .b8 _ZN34_INTERNAL_91c032b2_4_k_cu_b50c412d6thrust24THRUST_300001_SM_1000_NS6system6detail10sequential3seqE[1];
.global .align 1 .b8 _ZN34_INTERNAL_91c032b2_4_k_cu_b50c412d6thrust24THRUST_300001_SM_1000_NS12placeholders2_1E[1];
.global .align 1 .b8 _ZN34_INTERNAL_91c032b2_4_k_cu_b50c412d6thrust24THRUST_300001_SM_1000_NS12placeholders2_2E[1];
.global .align 1 .b8 _ZN34_INTERNAL_91c032b2_4_k_cu_b50c412d6thrust24THRUST_300001_SM_1000_NS12placeholders2_3E[1];
.global .align 1 .b8 _ZN34_INTERNAL_91c032b2_4_k_cu_b50c412d6thrust24THRUST_300001_SM_1000_NS12placeholders2_4E[1];
.global .align 1 .b8 _ZN34_INTERNAL_91c032b2_4_k_cu_b50c412d6thrust24THRUST_300001_SM_1000_NS12placeholders2_5E[1];
.global .align 1 .b8 _ZN34_INTERNAL_91c032b2_4_k_cu_b50c412d6thrust24THRUST_300001_SM_1000_NS12placeholders2_6E[1];
.global .align 1 .b8 _ZN34_INTERNAL_91c032b2_4_k_cu_b50c412d6thrust24THRUST_300001_SM_1000_NS12placeholders2_7E[1];
.global .align 1 .b8 _ZN34_INTERNAL_91c032b2_4_k_cu_b50c412d6thrust24THRUST_300001_SM_1000_NS12placeholders2_8E[1];
.global .align 1 .b8 _ZN34_INTERNAL_91c032b2_4_k_cu_b50c412d6thrust24THRUST_300001_SM_1000_NS12placeholders2_9E[1];
.global .align 1 .b8 _ZN34_INTERNAL_91c032b2_4_k_cu_b50c412d6thrust24THRUST_300001_SM_1000_NS12placeholders3_10E[1];

.visible .entry _Z13computeKernelPfS_ffffffffffi(
	.param .u64 .ptr .align 1 _Z13computeKernelPfS_ffffffffffi_param_0,
	.param .u64 .ptr .align 1 _Z13computeKernelPfS_ffffffffffi_param_1,
	.param .f32 _Z13computeKernelPfS_ffffffffffi_param_2,
	.param .f32 _Z13computeKernelPfS_ffffffffffi_param_3,
	.param .f32 _Z13computeKernelPfS_ffffffffffi_param_4,
	.param .f32 _Z13computeKernelPfS_ffffffffffi_param_5,
	.param .f32 _Z13computeKernelPfS_ffffffffffi_param_6,
	.param .f32 _Z13computeKernelPfS_ffffffffffi_param_7,
	.param .f32 _Z13computeKernelPfS_ffffffffffi_param_8,
	.param .f32 _Z13computeKernelPfS_ffffffffffi_param_9,
	.param .f32 _Z13computeKernelPfS_ffffffffffi_param_10,
	.param .f32 _Z13computeKernelPfS_ffffffffffi_param_11,
	.param .u32 _Z13computeKernelPfS_ffffffffffi_param_12
)
{
	.reg .pred 	%p<16>;
	.reg .b32 	%r<44>;
	.reg .b32 	%f<61>;
	.reg .b64 	%rd<26>;
	// demoted variable
	.shared .align 4 .b8 _ZZ13computeKernelPfS_ffffffffffiE3u_s[2048];
	ld.param.u64 	%rd2, [_Z13computeKernelPfS_ffffffffffi_param_0];
	ld.param.u64 	%rd3, [_Z13computeKernelPfS_ffffffffffi_param_1];
	ld.param.f32 	%f25, [_Z13computeKernelPfS_ffffffffffi_param_2];
	ld.param.f32 	%f26, [_Z13computeKernelPfS_ffffffffffi_param_3];
	ld.param.f32 	%f27, [_Z13computeKernelPfS_ffffffffffi_param_4];
	ld.param.f32 	%f28, [_Z13computeKernelPfS_ffffffffffi_param_5];
	ld.param.f32 	%f29, [_Z13computeKernelPfS_ffffffffffi_param_6];
	ld.param.f32 	%f30, [_Z13computeKernelPfS_ffffffffffi_param_7];
	ld.param.f32 	%f31, [_Z13computeKernelPfS_ffffffffffi_param_8];
	ld.param.f32 	%f32, [_Z13computeKernelPfS_ffffffffffi_param_9];
	ld.param.f32 	%f33, [_Z13computeKernelPfS_ffffffffffi_param_10];
	ld.param.f32 	%f34, [_Z13computeKernelPfS_ffffffffffi_param_11];
	ld.param.u32 	%r13, [_Z13computeKernelPfS_ffffffffffi_param_12];
	cvta.to.global.u64 	%rd1, %rd3;
	mov.u32 	%r14, %ntid.x;
	mov.u32 	%r15, %ctaid.x;
	mov.u32 	%r1, %tid.x;
	mad.lo.s32 	%r2, %r14, %r15, %r1;
	mov.u32 	%r16, %ntid.y;
	mov.u32 	%r17, %ctaid.y;
	mov.u32 	%r3, %tid.y;
	mad.lo.s32 	%r18, %r16, %r17, %r3;
	mov.u32 	%r19, %ntid.z;
	mov.u32 	%r20, %ctaid.z;
	mov.u32 	%r5, %tid.z;
	mad.lo.s32 	%r21, %r19, %r20, %r5;
	add.s32 	%r7, %r13, 2;
	max.s32 	%r22, %r2, %r18;
	shl.b32 	%r23, %r1, 8;
	mov.u32 	%r24, _ZZ13computeKernelPfS_ffffffffffiE3u_s;
	add.s32 	%r25, %r24, %r23;
	shl.b32 	%r26, %r3, 5;
	add.s32 	%r27, %r25, %r26;
	shl.b32 	%r28, %r5, 2;
	add.s32 	%r8, %r27, %r28;
	max.s32 	%r29, %r22, %r21;
	setp.ge.s32 	%p1, %r29, %r7;
	@%p1 bra 	$L__BB0_2;
	mad.lo.s32 	%r30, %r7, %r21, %r18;
	mad.lo.s32 	%r31, %r30, %r7, %r2;
	mul.wide.s32 	%rd4, %r31, 4;
	add.s64 	%rd5, %rd1, %rd4;
	ld.global.f32 	%f35, [%rd5];
	st.shared.f32 	[%r8], %f35;
$L__BB0_2:
	bar.sync 	0;
	setp.lt.s32 	%p2, %r2, 1;
	setp.gt.s32 	%p3, %r2, %r13;
	or.pred  	%p4, %p2, %p3;
	@%p4 bra 	$L__BB0_23;
	setp.eq.s32 	%p5, %r18, 0;
	setp.gt.s32 	%p6, %r18, %r13;
	or.pred  	%p7, %p5, %p6;
	add.s32 	%r32, %r21, -1;
	setp.ge.u32 	%p8, %r32, %r13;
	or.pred  	%p9, %p7, %p8;
	@%p9 bra 	$L__BB0_23;
	setp.gt.u32 	%p10, %r1, 6;
	@%p10 bra 	$L__BB0_6;
	ld.shared.f32 	%f55, [%r8+256];
	bra.uni 	$L__BB0_7;
$L__BB0_6:
	mad.lo.s32 	%r33, %r7, %r21, %r18;
	mul.lo.s32 	%r34, %r33, %r7;
	cvt.u64.u32 	%rd6, %r34;
	cvt.u64.u32 	%rd7, %r2;
	add.s64 	%rd8, %rd7, %rd6;
	shl.b64 	%rd9, %rd8, 2;
	add.s64 	%rd10, %rd1, %rd9;
	ld.global.f32 	%f55, [%rd10+4];
$L__BB0_7:
	mul.lo.s32 	%r9, %r7, %r21;
	add.s32 	%r10, %r9, %r18;
	mad.lo.s32 	%r11, %r10, %r7, %r2;
	mul.wide.u32 	%rd11, %r11, 4;
	add.s64 	%rd12, %rd1, %rd11;
	ld.global.f32 	%f4, [%rd12];
	sub.f32 	%f5, %f55, %f4;
	setp.eq.s32 	%p11, %r1, 0;
	@%p11 bra 	$L__BB0_9;
	ld.shared.f32 	%f56, [%r8+-256];
	bra.uni 	$L__BB0_10;
$L__BB0_9:
	add.s32 	%r35, %r11, -1;
	mul.wide.u32 	%rd13, %r35, 4;
	add.s64 	%rd14, %rd1, %rd13;
	ld.global.f32 	%f56, [%rd14];
$L__BB0_10:
	sub.f32 	%f36, %f4, %f56;
	div.rn.f32 	%f9, %f36, %f25;
	setp.gt.u32 	%p12, %r3, 6;
	@%p12 bra 	$L__BB0_12;
	ld.shared.f32 	%f57, [%r8+32];
	bra.uni 	$L__BB0_13;
$L__BB0_12:
	add.s32 	%r36, %r11, %r7;
	mul.wide.u32 	%rd15, %r36, 4;
	add.s64 	%rd16, %rd1, %rd15;
	ld.global.f32 	%f57, [%rd16];
$L__BB0_13:
	sub.f32 	%f13, %f57, %f4;
	setp.eq.s32 	%p13, %r3, 0;
	@%p13 bra 	$L__BB0_15;
	ld.shared.f32 	%f58, [%r8+-32];
	bra.uni 	$L__BB0_16;
$L__BB0_15:
	add.s32 	%r37, %r10, -1;
	mad.lo.s32 	%r38, %r37, %r7, %r2;
	mul.wide.u32 	%rd17, %r38, 4;
	add.s64 	%rd18, %rd1, %rd17;
	ld.global.f32 	%f58, [%rd18];
$L__BB0_16:
	sub.f32 	%f37, %f4, %f58;
	div.rn.f32 	%f17, %f37, %f26;
	setp.gt.u32 	%p14, %r5, 6;
	@%p14 bra 	$L__BB0_18;
	ld.shared.f32 	%f59, [%r8+4];
	bra.uni 	$L__BB0_19;
$L__BB0_18:
	add.s32 	%r39, %r10, %r7;
	mad.lo.s32 	%r40, %r39, %r7, %r2;
	mul.wide.u32 	%rd19, %r40, 4;
	add.s64 	%rd20, %rd1, %rd19;
	ld.global.f32 	%f59, [%rd20];
$L__BB0_19:
	sub.f32 	%f21, %f59, %f4;
	setp.eq.s32 	%p15, %r5, 0;
	@%p15 bra 	$L__BB0_21;
	ld.shared.f32 	%f60, [%r8+-4];
	bra.uni 	$L__BB0_22;
$L__BB0_21:
	sub.s32 	%r41, %r9, %r7;
	add.s32 	%r42, %r41, %r18;
	mad.lo.s32 	%r43, %r42, %r7, %r2;
	mul.wide.u32 	%rd21, %r43, 4;
	add.s64 	%rd22, %rd1, %rd21;
	ld.global.f32 	%f60, [%rd22];
$L__BB0_22:
	sub.f32 	%f38, %f4, %f60;
	div.rn.f32 	%f39, %f38, %f27;
	mul.f32 	%f40, %f29, %f9;
	div.rn.f32 	%f41, %f5, %f25;
	fma.rn.f32 	%f42, %f32, %f41, %f40;
	mul.f32 	%f43, %f28, %f42;
	sub.f32 	%f44, %f4, %f43;
	mul.f32 	%f45, %f30, %f17;
	div.rn.f32 	%f46, %f13, %f26;
	fma.rn.f32 	%f47, %f33, %f46, %f45;
	mul.f32 	%f48, %f28, %f47;
	sub.f32 	%f49, %f44, %f48;
	mul.f32 	%f50, %f31, %f39;
	div.rn.f32 	%f51, %f21, %f27;
	fma.rn.f32 	%f52, %f34, %f51, %f50;
	mul.f32 	%f53, %f28, %f52;
	sub.f32 	%f54, %f49, %f53;
	cvta.to.global.u64 	%rd23, %rd2;
	add.s64 	%rd25, %rd23, %rd11;
	st.global.f32 	[%rd25], %f54;
$L__BB0_23:
	ret;

}
	// .globl	_Z16computeAddKernelPfS_S_i
.visible .entry _Z16computeAddKernelPfS_S_i(
	.param .u64 .ptr .align 1 _Z16computeAddKernelPfS_S_i_param_0,
	.param .u64 .ptr .align 1 _Z16computeAddKernelPfS_S_i_param_1,
	.param .u64 .ptr .align 1 _Z16computeAddKernelPfS_S_i_param_2,
	.param .u32 _Z16computeAddKernelPfS_S_i_param_3
)
{
	.reg .b32 	%r<20>;
	.reg .b32 	%f<5>;
	.reg .b64 	%rd<11>;

	ld.param.u64 	%rd1, [_Z16computeAddKernelPfS_S_i_param_0];
	ld.param.u64 	%rd2, [_Z16computeAddKernelPfS_S_i_param_1];
	ld.param.u64 	%rd3, [_Z16computeAddKernelPfS_S_i_param_2];
	ld.param.u32 	%r1, [_Z16computeAddKernelPfS_S_i_param_3];
	cvta.to.global.u64 	%rd4, %rd1;
	cvta.to.global.u64 	%rd5, %rd3;
	cvta.to.global.u64 	%rd6, %rd2;
	mov.u32 	%r2, %ntid.x;
	mov.u32 	%r3, %ctaid.x;
	mov.u32 	%r4, %tid.x;
	mov.u32 	%r5, %ntid.y;
	mov.u32 	%r6, %ctaid.y;
	mov.u32 	%r7, %tid.y;
	mov.u32 	%r8, %ntid.z;
	mov.u32 	%r9, %ctaid.z;
	mov.u32 	%r10, %tid.z;
	mad.lo.s32 	%r11, %r8, %r9, %r10;
	add.s32 	%r12, %r1, 2;
	mad.lo.s32 	%r13, %r12, %r11, %r12;
	mad.lo.s32 	%r14, %r5, %r6, %r7;
	add.s32 	%r15, %r14, %r13;
	mad.lo.s32 	%r16, %r12, %r15, %r12;
	mad.lo.s32 	%r17, %r2, %r3, %r4;
	add.s32 	%r18, %r17, %r16;
	add.s32 	%r19, %r18, 1;
	mul.wide.s32 	%rd7, %r19, 4;
	add.s64 	%rd8, %rd6, %rd7;
	ld.global.f32 	%f1, [%rd8];
	add.s64 	%rd9, %rd5, %rd7;
	ld.global.f32 	%f2, [%rd9];
	add.f32 	%f3, %f1, %f2;
	mul.f32 	%f4, %f3, 0f3F000000;
	add.s64 	%rd10, %rd4, %rd7;
	st.global.f32 	[%rd10], %f4;
	ret;

}
	// .globl	_Z15decisionKernel1PfS_S_fffi
.visible .entry _Z15decisionKernel1PfS_S_fffi(
	.param .u64 .ptr .align 1 _Z15decisionKernel1PfS_S_fffi_param_0,
	.param .u64 .ptr .align 1 _Z15decisionKernel1PfS_S_fffi_param_1,
	.param .u64 .ptr .align 1 _Z15decisionKernel1PfS_S_fffi_param_2,
	.param .f32 _Z15decisionKernel1PfS_S_fffi_param_3,
	.param .f32 _Z15decisionKernel1PfS_S_fffi_param_4,
	.param .f32 _Z15decisionKernel1PfS_S_fffi_param_5,
	.param .u32 _Z15decisionKernel1PfS_S_fffi_param_6
)
{
	.reg .pred 	%p<16>;
	.reg .b32 	%r<52>;
	.reg .b32 	%f<59>;
	.reg .b64 	%rd<33>;
	// demoted variable
	.shared .align 4 .b8 _ZZ15decisionKernel1PfS_S_fffiE3u_s[2048];
	ld.param.u64 	%rd4, [_Z15decisionKernel1PfS_S_fffi_param_0];
	ld.param.u64 	%rd5, [_Z15decisionKernel1PfS_S_fffi_param_1];
	ld.param.u64 	%rd6, [_Z15decisionKernel1PfS_S_fffi_param_2];
	ld.param.f32 	%f22, [_Z15decisionKernel1PfS_S_fffi_param_3];
	ld.param.f32 	%f23, [_Z15decisionKernel1PfS_S_fffi_param_4];
	ld.param.f32 	%f24, [_Z15decisionKernel1PfS_S_fffi_param_5];
	ld.param.u32 	%r14, [_Z15decisionKernel1PfS_S_fffi_param_6];
	cvta.to.global.u64 	%rd1, %rd6;
	cvta.to.global.u64 	%rd2, %rd5;
	cvta.to.global.u64 	%rd3, %rd4;
	mov.u32 	%r15, %ntid.x;
	mov.u32 	%r16, %ctaid.x;
	mov.u32 	%r1, %tid.x;
	mad.lo.s32 	%r2, %r15, %r16, %r1;
	mov.u32 	%r17, %ntid.y;
	mov.u32 	%r18, %ctaid.y;
	mov.u32 	%r3, %tid.y;
	mad.lo.s32 	%r19, %r17, %r18, %r3;
	mov.u32 	%r20, %ntid.z;
	mov.u32 	%r21, %ctaid.z;
	mov.u32 	%r5, %tid.z;
	mad.lo.s32 	%r22, %r20, %r21, %r5;
	add.s32 	%r7, %r14, 2;
	max.s32 	%r23, %r2, %r19;
	shl.b32 	%r24, %r1, 8;
	mov.u32 	%r25, _ZZ15decisionKernel1PfS_S_fffiE3u_s;
	add.s32 	%r26, %r25, %r24;
	shl.b32 	%r27, %r3, 5;
	add.s32 	%r28, %r26, %r27;
	shl.b32 	%r29, %r5, 2;
	add.s32 	%r8, %r28, %r29;
	max.s32 	%r30, %r23, %r22;
	setp.ge.s32 	%p1, %r30, %r7;
	@%p1 bra 	$L__BB2_2;
	mad.lo.s32 	%r31, %r7, %r22, %r19;
	mad.lo.s32 	%r32, %r31, %r7, %r2;
	mul.wide.s32 	%rd7, %r32, 4;
	add.s64 	%rd8, %rd3, %rd7;
	ld.global.f32 	%f25, [%rd8];
	st.shared.f32 	[%r8], %f25;
$L__BB2_2:
	bar.sync 	0;
	setp.lt.s32 	%p2, %r2, 1;
	setp.gt.s32 	%p3, %r2, %r14;
	or.pred  	%p4, %p2, %p3;
	@%p4 bra 	$L__BB2_20;
	setp.eq.s32 	%p5, %r19, 0;
	setp.gt.s32 	%p6, %r19, %r14;
	or.pred  	%p7, %p5, %p6;
	add.s32 	%r33, %r22, -1;
	setp.ge.u32 	%p8, %r33, %r14;
	or.pred  	%p9, %p7, %p8;
	@%p9 bra 	$L__BB2_20;
	setp.lt.u32 	%p10, %r1, 7;
	@%p10 bra 	$L__BB2_6;
	mad.lo.s32 	%r34, %r7, %r22, %r19;
	mul.lo.s32 	%r35, %r34, %r7;
	cvt.u64.u32 	%rd9, %r35;
	cvt.u64.u32 	%rd10, %r2;
	add.s64 	%rd11, %rd10, %rd9;
	shl.b64 	%rd12, %rd11, 2;
	add.s64 	%rd13, %rd3, %rd12;
	ld.global.f32 	%f50, [%rd13+4];
	bra.uni 	$L__BB2_7;
$L__BB2_6:
	ld.shared.f32 	%f50, [%r8+256];
	setp.eq.s32 	%p11, %r1, 0;
	@%p11 bra 	$L__BB2_8;
$L__BB2_7:
	ld.shared.f32 	%f52, [%r8+-256];
	bra.uni 	$L__BB2_9;
$L__BB2_8:
	mad.lo.s32 	%r36, %r7, %r22, %r19;
	mad.lo.s32 	%r37, %r36, %r7, %r2;
	add.s32 	%r38, %r37, -1;
	mul.wide.u32 	%rd14, %r38, 4;
	add.s64 	%rd15, %rd3, %rd14;
	ld.global.f32 	%f52, [%rd15];
$L__BB2_9:
	mov.f32 	%f26, 0f3F000000;
	div.rn.f32 	%f27, %f26, %f22;
	sub.f32 	%f28, %f50, %f52;
	mul.f32 	%f29, %f27, %f28;
	mul.lo.s32 	%r9, %r7, %r22;
	add.s32 	%r10, %r9, %r19;
	mad.lo.s32 	%r11, %r10, %r7, %r2;
	mul.wide.u32 	%rd16, %r11, 4;
	add.s64 	%rd17, %rd2, %rd16;
	st.global.f32 	[%rd17], %f29;
	abs.f32 	%f30, %f50;
	abs.f32 	%f31, %f52;
	add.f32 	%f32, %f30, %f31;
	mul.f32 	%f33, %f27, %f32;
	add.s64 	%rd18, %rd1, %rd16;
	st.global.f32 	[%rd18], %f33;
	setp.lt.u32 	%p12, %r3, 7;
	@%p12 bra 	$L__BB2_11;
	add.s32 	%r39, %r11, %r7;
	mul.wide.u32 	%rd19, %r39, 4;
	add.s64 	%rd20, %rd3, %rd19;
	ld.global.f32 	%f53, [%rd20];
	bra.uni 	$L__BB2_12;
$L__BB2_11:
	ld.shared.f32 	%f53, [%r8+32];
	setp.eq.s32 	%p13, %r3, 0;
	@%p13 bra 	$L__BB2_13;
$L__BB2_12:
	ld.shared.f32 	%f55, [%r8+-32];
	bra.uni 	$L__BB2_14;
$L__BB2_13:
	add.s32 	%r40, %r10, -1;
	mad.lo.s32 	%r41, %r40, %r7, %r2;
	mul.wide.u32 	%rd21, %r41, 4;
	add.s64 	%rd22, %rd3, %rd21;
	ld.global.f32 	%f55, [%rd22];
$L__BB2_14:
	mov.f32 	%f34, 0f3F000000;
	div.rn.f32 	%f35, %f34, %f23;
	sub.f32 	%f36, %f53, %f55;
	mul.f32 	%f37, %f35, %f36;
	add.s32 	%r12, %r7, %r22;
	mad.lo.s32 	%r42, %r12, %r7, %r19;
	mad.lo.s32 	%r43, %r42, %r7, %r2;
	mul.wide.u32 	%rd23, %r43, 4;
	add.s64 	%rd24, %rd2, %rd23;
	st.global.f32 	[%rd24], %f37;
	abs.f32 	%f38, %f53;
	abs.f32 	%f39, %f55;
	add.f32 	%f40, %f38, %f39;
	mul.f32 	%f41, %f35, %f40;
	add.s64 	%rd25, %rd1, %rd23;
	st.global.f32 	[%rd25], %f41;
	setp.lt.u32 	%p14, %r5, 7;
	@%p14 bra 	$L__BB2_16;
	add.s32 	%r44, %r10, %r7;
	mad.lo.s32 	%r45, %r44, %r7, %r2;
	mul.wide.u32 	%rd26, %r45, 4;
	add.s64 	%rd27, %rd3, %rd26;
	ld.global.f32 	%f56, [%rd27];
	bra.uni 	$L__BB2_17;
$L__BB2_16:
	ld.shared.f32 	%f56, [%r8+4];
	setp.eq.s32 	%p15, %r5, 0;
	@%p15 bra 	$L__BB2_18;
$L__BB2_17:
	ld.shared.f32 	%f58, [%r8+-4];
	bra.uni 	$L__BB2_19;
$L__BB2_18:
	sub.s32 	%r46, %r9, %r7;
	add.s32 	%r47, %r46, %r19;
	mad.lo.s32 	%r48, %r47, %r7, %r2;
	mul.wide.u32 	%rd28, %r48, 4;
	add.s64 	%rd29, %rd3, %rd28;
	ld.global.f32 	%f58, [%rd29];
$L__BB2_19:
	mov.f32 	%f42, 0f3F000000;
	div.rn.f32 	%f43, %f42, %f24;
	sub.f32 	%f44, %f56, %f58;
	mul.f32 	%f45, %f43, %f44;
	add.s32 	%r49, %r12, %r7;
	mad.lo.s32 	%r50, %r49, %r7, %r19;
	mad.lo.s32 	%r51, %r50, %r7, %r2;
	mul.wide.u32 	%rd30, %r51, 4;
	add.s64 	%rd31, %rd2, %rd30;
	st.global.f32 	[%rd31], %f45;
	abs.f32 	%f46, %f56;
	abs.f32 	%f47, %f58;
	add.f32 	%f48, %f46, %f47;
	mul.f32 	%f49, %f43, %f48;
	add.s64 	%rd32, %rd1, %rd30;
	st.global.f32 	[%rd32], %f49;
$L__BB2_20:
	ret;

}
	// .globl	_Z15decisionKernel2PfS_S_ffffi
.visible .entry _Z15decisionKernel2PfS_S_ffffi(
	.param .u64 .ptr .align 1 _Z15decisionKernel2PfS_S_ffffi_param_0,
	.param .u64 .ptr .align 1 _Z15decisionKernel2PfS_S_ffffi_param_1,
	.param .u64 .ptr .align 1 _Z15decisionKernel2PfS_S_ffffi_param_2,
	.param .f32 _Z15decisionKernel2PfS_S_ffffi_param_3,
	.param .f32 _Z15decisionKernel2PfS_S_ffffi_param_4,
	.param .f32 _Z15decisionKernel2PfS_S_ffffi_param_5,
	.param .f32 _Z15decisionKernel2PfS_S_ffffi_param_6,
	.param .u32 _Z15decisionKernel2PfS_S_ffffi_param_7
)
{
	.reg .pred 	%p<265>;
	.reg .b32 	%r<453>;
	.reg .b32 	%f<395>;
	.reg .b64 	%rd<137>;
	.reg .b64 	%fd<346>;
	// demoted variable
	.shared .align 4 .b8 _ZZ15decisionKernel2PfS_S_ffffiE6delu_s[6144];
	// demoted variable
	.shared .align 4 .b8 _ZZ15decisionKernel2PfS_S_ffffiE7delua_s[6144];
	// demoted variable
	.shared .align 4 .f32 _ZZ15decisionKernel2PfS_S_ffffiE8maxError;
	ld.param.u64 	%rd4, [_Z15decisionKernel2PfS_S_ffffi_param_0];
	ld.param.u64 	%rd5, [_Z15decisionKernel2PfS_S_ffffi_param_1];
	ld.param.f32 	%f215, [_Z15decisionKernel2PfS_S_ffffi_param_4];
	ld.param.f32 	%f216, [_Z15decisionKernel2PfS_S_ffffi_param_5];
	ld.param.f32 	%f217, [_Z15decisionKernel2PfS_S_ffffi_param_6];
	ld.param.u32 	%r45, [_Z15decisionKernel2PfS_S_ffffi_param_7];
	cvta.to.global.u64 	%rd1, %rd5;
	cvta.to.global.u64 	%rd2, %rd4;
	mov.f32 	%f218, 0f3F000000;
	div.rn.f32 	%f1, %f218, %f215;
	div.rn.f32 	%f2, %f218, %f216;
	div.rn.f32 	%f3, %f218, %f217;
	mov.u32 	%r46, %ntid.x;
	mov.u32 	%r47, %ctaid.x;
	mov.u32 	%r1, %tid.x;
	mad.lo.s32 	%r2, %r46, %r47, %r1;
	add.s32 	%r3, %r2, 1;
	mov.u32 	%r48, %ntid.y;
	mov.u32 	%r49, %ctaid.y;
	mov.u32 	%r4, %tid.y;
	mad.lo.s32 	%r50, %r48, %r49, %r4;
	add.s32 	%r6, %r50, 1;
	mov.u32 	%r51, %ntid.z;
	mov.u32 	%r52, %ctaid.z;
	mov.u32 	%r7, %tid.z;
	mad.lo.s32 	%r8, %r51, %r52, %r7;
	add.s32 	%r9, %r8, 1;
	setp.gt.s32 	%p11, %r3, %r45;
	max.s32 	%r53, %r50, %r8;
	setp.ge.s32 	%p12, %r53, %r45;
	shl.b32 	%r54, %r1, 8;
	mov.u32 	%r55, _ZZ15decisionKernel2PfS_S_ffffiE6delu_s;
	add.s32 	%r56, %r55, %r54;
	shl.b32 	%r57, %r4, 5;
	add.s32 	%r58, %r56, %r57;
	shl.b32 	%r59, %r7, 2;
	add.s32 	%r10, %r58, %r59;
	mov.u32 	%r60, _ZZ15decisionKernel2PfS_S_ffffiE7delua_s;
	add.s32 	%r61, %r60, %r54;
	add.s32 	%r62, %r61, %r57;
	add.s32 	%r11, %r62, %r59;
	or.pred  	%p13, %p12, %p11;
	@%p13 bra 	$L__BB3_2;
	add.s32 	%r63, %r45, 2;
	mad.lo.s32 	%r64, %r9, %r63, %r6;
	mad.lo.s32 	%r65, %r64, %r63, %r3;
	mul.wide.s32 	%rd7, %r65, 4;
	add.s64 	%rd8, %rd2, %rd7;
	ld.global.f32 	%f219, [%rd8];
	st.shared.f32 	[%r10], %f219;
	add.s64 	%rd9, %rd1, %rd7;
	ld.global.f32 	%f220, [%rd9];
	st.shared.f32 	[%r11], %f220;
	add.s32 	%r66, %r63, %r9;
	mad.lo.s32 	%r67, %r66, %r63, %r6;
	mad.lo.s32 	%r68, %r67, %r63, %r3;
	mul.wide.s32 	%rd10, %r68, 4;
	add.s64 	%rd11, %rd2, %rd10;
	ld.global.f32 	%f221, [%rd11];
	st.shared.f32 	[%r10+2048], %f221;
	add.s64 	%rd12, %rd1, %rd10;
	ld.global.f32 	%f222, [%rd12];
	st.shared.f32 	[%r11+2048], %f222;
	add.s32 	%r69, %r66, %r63;
	mad.lo.s32 	%r70, %r69, %r63, %r6;
	mad.lo.s32 	%r71, %r70, %r63, %r3;
	mul.wide.s32 	%rd13, %r71, 4;
	add.s64 	%rd14, %rd2, %rd13;
	ld.global.f32 	%f223, [%rd14];
	st.shared.f32 	[%r10+4096], %f223;
	add.s64 	%rd15, %rd1, %rd13;
	ld.global.f32 	%f224, [%rd15];
	st.shared.f32 	[%r11+4096], %f224;
$L__BB3_2:
	or.b32  	%r72, %r1, %r4;
	or.b32  	%r73, %r72, %r7;
	setp.ne.s32 	%p14, %r73, 0;
	@%p14 bra 	$L__BB3_4;
	mov.b32 	%r74, 0;
	st.shared.u32 	[_ZZ15decisionKernel2PfS_S_ffffiE8maxError], %r74;
$L__BB3_4:
	bar.sync 	0;
	setp.lt.s32 	%p15, %r3, 2;
	setp.ge.s32 	%p16, %r3, %r45;
	or.pred  	%p17, %p15, %p16;
	@%p17 bra 	$L__BB3_182;
	setp.eq.s32 	%p18, %r50, 0;
	setp.ge.s32 	%p19, %r6, %r45;
	or.pred  	%p20, %p18, %p19;
	@%p20 bra 	$L__BB3_182;
	setp.eq.s32 	%p21, %r8, 0;
	setp.ge.u32 	%p22, %r9, %r45;
	or.pred  	%p23, %p21, %p22;
	@%p23 bra 	$L__BB3_182;
	setp.lt.u32 	%p24, %r1, 7;
	add.s32 	%r12, %r45, 2;
	add.s32 	%r13, %r50, 2;
	add.s32 	%r14, %r8, 2;
	@%p24 bra 	$L__BB3_12;
	mad.lo.s32 	%r75, %r9, %r12, %r6;
	mul.lo.s32 	%r76, %r75, %r12;
	cvt.u64.u32 	%rd16, %r76;
	cvt.u64.u32 	%rd17, %r2;
	add.s64 	%rd18, %rd17, %rd16;
	shl.b64 	%rd19, %rd18, 2;
	add.s64 	%rd20, %rd2, %rd19;
	ld.global.f32 	%f304, [%rd20+8];
$L__BB3_9:
	setp.gt.u32 	%p27, %r1, 6;
	ld.shared.f32 	%f305, [%r10+-256];
	mov.pred 	%p256, 0;
	@%p27 bra 	$L__BB3_10;
	bra.uni 	$L__BB3_14;
$L__BB3_10:
	mad.lo.s32 	%r77, %r9, %r12, %r6;
	mul.lo.s32 	%r78, %r77, %r12;
	cvt.u64.u32 	%rd21, %r78;
	cvt.u64.u32 	%rd22, %r2;
	add.s64 	%rd23, %rd22, %rd21;
	shl.b64 	%rd24, %rd23, 2;
	add.s64 	%rd25, %rd1, %rd24;
	ld.global.f32 	%f307, [%rd25+8];
$L__BB3_11:
	ld.shared.f32 	%f313, [%r11+-256];
	bra.uni 	$L__BB3_16;
$L__BB3_12:
	setp.ne.s32 	%p25, %r1, 0;
	ld.shared.f32 	%f304, [%r10+256];
	@%p25 bra 	$L__BB3_9;
	mad.lo.s32 	%r79, %r9, %r12, %r6;
	mad.lo.s32 	%r80, %r79, %r12, %r2;
	mul.wide.u32 	%rd26, %r80, 4;
	add.s64 	%rd27, %rd2, %rd26;
	ld.global.f32 	%f305, [%rd27];
	mov.pred 	%p256, -1;
$L__BB3_14:
	ld.shared.f32 	%f307, [%r11+256];
	@%p256 bra 	$L__BB3_15;
	bra.uni 	$L__BB3_11;
$L__BB3_15:
	mad.lo.s32 	%r81, %r9, %r12, %r6;
	mad.lo.s32 	%r82, %r81, %r12, %r2;
	mul.wide.u32 	%rd28, %r82, 4;
	add.s64 	%rd29, %rd1, %rd28;
	ld.global.f32 	%f313, [%rd29];
$L__BB3_16:
	setp.lt.u32 	%p29, %r4, 7;
	sub.f32 	%f225, %f304, %f305;
	mul.f32 	%f22, %f1, %f225;
	abs.f32 	%f226, %f304;
	abs.f32 	%f227, %f305;
	add.f32 	%f228, %f226, %f227;
	mul.f32 	%f23, %f1, %f228;
	add.f32 	%f24, %f307, %f313;
	@%p29 bra 	$L__BB3_21;
	mad.lo.s32 	%r83, %r9, %r12, %r13;
	mad.lo.s32 	%r84, %r83, %r12, %r3;
	mul.wide.u32 	%rd30, %r84, 4;
	add.s64 	%rd31, %rd2, %rd30;
	ld.global.f32 	%f314, [%rd31];
$L__BB3_18:
	setp.gt.u32 	%p32, %r4, 6;
	ld.shared.f32 	%f315, [%r10+-32];
	mov.pred 	%p257, 0;
	@%p32 bra 	$L__BB3_19;
	bra.uni 	$L__BB3_23;
$L__BB3_19:
	mad.lo.s32 	%r85, %r9, %r12, %r13;
	mad.lo.s32 	%r86, %r85, %r12, %r3;
	mul.wide.u32 	%rd32, %r86, 4;
	add.s64 	%rd33, %rd1, %rd32;
	ld.global.f32 	%f317, [%rd33];
$L__BB3_20:
	ld.shared.f32 	%f323, [%r11+-32];
	bra.uni 	$L__BB3_25;
$L__BB3_21:
	setp.ne.s32 	%p30, %r4, 0;
	ld.shared.f32 	%f314, [%r10+32];
	@%p30 bra 	$L__BB3_18;
	mad.lo.s32 	%r87, %r9, %r12, %r50;
	mad.lo.s32 	%r88, %r87, %r12, %r3;
	mul.wide.u32 	%rd34, %r88, 4;
	add.s64 	%rd35, %rd2, %rd34;
	ld.global.f32 	%f315, [%rd35];
	mov.pred 	%p257, -1;
$L__BB3_23:
	ld.shared.f32 	%f317, [%r11+32];
	@%p257 bra 	$L__BB3_24;
	bra.uni 	$L__BB3_20;
$L__BB3_24:
	mad.lo.s32 	%r89, %r9, %r12, %r50;
	mad.lo.s32 	%r90, %r89, %r12, %r3;
	mul.wide.u32 	%rd36, %r90, 4;
	add.s64 	%rd37, %rd1, %rd36;
	ld.global.f32 	%f323, [%rd37];
$L__BB3_25:
	setp.lt.u32 	%p34, %r7, 7;
	sub.f32 	%f229, %f314, %f315;
	mul.f32 	%f43, %f2, %f229;
	abs.f32 	%f230, %f314;
	abs.f32 	%f231, %f315;
	add.f32 	%f232, %f230, %f231;
	mul.f32 	%f44, %f2, %f232;
	add.f32 	%f45, %f317, %f323;
	@%p34 bra 	$L__BB3_30;
	mad.lo.s32 	%r91, %r14, %r12, %r6;
	mad.lo.s32 	%r92, %r91, %r12, %r3;
	mul.wide.u32 	%rd38, %r92, 4;
	add.s64 	%rd39, %rd2, %rd38;
	ld.global.f32 	%f324, [%rd39];
$L__BB3_27:
	setp.gt.u32 	%p37, %r7, 6;
	ld.shared.f32 	%f325, [%r10+-4];
	mov.pred 	%p258, 0;
	@%p37 bra 	$L__BB3_28;
	bra.uni 	$L__BB3_32;
$L__BB3_28:
	mad.lo.s32 	%r93, %r14, %r12, %r6;
	mad.lo.s32 	%r94, %r93, %r12, %r3;
	mul.wide.u32 	%rd40, %r94, 4;
	add.s64 	%rd41, %rd1, %rd40;
	ld.global.f32 	%f327, [%rd41];
$L__BB3_29:
	ld.shared.f32 	%f333, [%r11+-4];
	bra.uni 	$L__BB3_34;
$L__BB3_30:
	setp.ne.s32 	%p35, %r7, 0;
	ld.shared.f32 	%f324, [%r10+4];
	@%p35 bra 	$L__BB3_27;
	mad.lo.s32 	%r95, %r8, %r12, %r6;
	mad.lo.s32 	%r96, %r95, %r12, %r3;
	mul.wide.u32 	%rd42, %r96, 4;
	add.s64 	%rd43, %rd2, %rd42;
	ld.global.f32 	%f325, [%rd43];
	mov.pred 	%p258, -1;
$L__BB3_32:
	ld.shared.f32 	%f327, [%r11+4];
	@%p258 bra 	$L__BB3_33;
	bra.uni 	$L__BB3_29;
$L__BB3_33:
	mad.lo.s32 	%r97, %r8, %r12, %r6;
	mad.lo.s32 	%r98, %r97, %r12, %r3;
	mul.wide.u32 	%rd44, %r98, 4;
	add.s64 	%rd45, %rd1, %rd44;
	ld.global.f32 	%f333, [%rd45];
$L__BB3_34:
	setp.lt.u32 	%p39, %r1, 7;
	sub.f32 	%f233, %f324, %f325;
	mul.f32 	%f64, %f3, %f233;
	abs.f32 	%f234, %f324;
	abs.f32 	%f235, %f325;
	add.f32 	%f236, %f234, %f235;
	mul.f32 	%f65, %f3, %f236;
	add.f32 	%f66, %f327, %f333;
	@%p39 bra 	$L__BB3_36;
	add.s32 	%r99, %r12, %r9;
	mad.lo.s32 	%r100, %r99, %r12, %r6;
	mul.lo.s32 	%r101, %r100, %r12;
	cvt.u64.u32 	%rd46, %r101;
	cvt.u64.u32 	%rd47, %r2;
	add.s64 	%rd48, %rd47, %rd46;
	shl.b64 	%rd49, %rd48, 2;
	add.s64 	%rd50, %rd2, %rd49;
	ld.global.f32 	%f336, [%rd50+8];
	bra.uni 	$L__BB3_37;
$L__BB3_36:
	setp.eq.s32 	%p40, %r1, 0;
	ld.shared.f32 	%f336, [%r10+2304];
	@%p40 bra 	$L__BB3_39;
$L__BB3_37:
	setp.lt.u32 	%p42, %r1, 7;
	ld.shared.f32 	%f335, [%r10+1792];
	mov.pred 	%p259, 0;
	@%p42 bra 	$L__BB3_40;
	add.s32 	%r102, %r8, %r12;
	mad.lo.s32 	%r103, %r12, %r102, %r12;
	add.s32 	%r104, %r103, %r6;
	mul.lo.s32 	%r105, %r104, %r12;
	cvt.u64.u32 	%rd51, %r105;
	cvt.u64.u32 	%rd52, %r2;
	add.s64 	%rd53, %rd52, %rd51;
	shl.b64 	%rd54, %rd53, 2;
	add.s64 	%rd55, %rd1, %rd54;
	ld.global.f32 	%f337, [%rd55+8];
	bra.uni 	$L__BB3_41;
$L__BB3_39:
	add.s32 	%r106, %r12, %r9;
	mad.lo.s32 	%r107, %r106, %r12, %r6;
	mad.lo.s32 	%r108, %r107, %r12, %r2;
	mul.wide.u32 	%rd56, %r108, 4;
	add.s64 	%rd57, %rd2, %rd56;
	ld.global.f32 	%f335, [%rd57];
	mov.pred 	%p259, -1;
$L__BB3_40:
	ld.shared.f32 	%f337, [%r11+2304];
	@%p259 bra 	$L__BB3_42;
$L__BB3_41:
	ld.shared.f32 	%f343, [%r11+1792];
	bra.uni 	$L__BB3_43;
$L__BB3_42:
	add.s32 	%r109, %r12, %r9;
	mad.lo.s32 	%r110, %r109, %r12, %r6;
	mad.lo.s32 	%r111, %r110, %r12, %r2;
	mul.wide.u32 	%rd58, %r111, 4;
	add.s64 	%rd59, %rd1, %rd58;
	ld.global.f32 	%f343, [%rd59];
$L__BB3_43:
	setp.lt.u32 	%p44, %r4, 7;
	sub.f32 	%f237, %f336, %f335;
	mul.f32 	%f85, %f1, %f237;
	abs.f32 	%f238, %f336;
	abs.f32 	%f239, %f335;
	add.f32 	%f240, %f238, %f239;
	mul.f32 	%f86, %f1, %f240;
	add.f32 	%f87, %f337, %f343;
	@%p44 bra 	$L__BB3_45;
	add.s32 	%r112, %r8, %r12;
	mad.lo.s32 	%r113, %r12, %r112, %r12;
	add.s32 	%r114, %r50, %r113;
	add.s32 	%r115, %r114, 2;
	mad.lo.s32 	%r116, %r115, %r12, %r3;
	mul.wide.u32 	%rd60, %r116, 4;
	add.s64 	%rd61, %rd2, %rd60;
	ld.global.f32 	%f346, [%rd61];
	bra.uni 	$L__BB3_46;
$L__BB3_45:
	setp.eq.s32 	%p45, %r4, 0;
	ld.shared.f32 	%f346, [%r10+2080];
	@%p45 bra 	$L__BB3_48;
$L__BB3_46:
	setp.lt.u32 	%p47, %r4, 7;
	ld.shared.f32 	%f345, [%r10+2016];
	mov.pred 	%p260, 0;
	@%p47 bra 	$L__BB3_49;
	add.s32 	%r117, %r8, %r12;
	mad.lo.s32 	%r118, %r12, %r117, %r12;
	add.s32 	%r119, %r50, %r118;
	add.s32 	%r120, %r119, 2;
	mad.lo.s32 	%r121, %r120, %r12, %r3;
	mul.wide.u32 	%rd62, %r121, 4;
	add.s64 	%rd63, %rd1, %rd62;
	ld.global.f32 	%f347, [%rd63];
	bra.uni 	$L__BB3_50;
$L__BB3_48:
	add.s32 	%r122, %r8, %r12;
	mad.lo.s32 	%r123, %r12, %r122, %r12;
	add.s32 	%r124, %r123, %r50;
	mad.lo.s32 	%r125, %r124, %r12, %r3;
	mul.wide.u32 	%rd64, %r125, 4;
	add.s64 	%rd65, %rd2, %rd64;
	ld.global.f32 	%f345, [%rd65];
	mov.pred 	%p260, -1;
$L__BB3_49:
	ld.shared.f32 	%f347, [%r11+2080];
	@%p260 bra 	$L__BB3_51;
$L__BB3_50:
	ld.shared.f32 	%f353, [%r11+2016];
	bra.uni 	$L__BB3_52;
$L__BB3_51:
	ld.param.u64 	%rd127, [_Z15decisionKernel2PfS_S_ffffi_param_1];
	add.s32 	%r126, %r8, %r12;
	mad.lo.s32 	%r127, %r12, %r126, %r12;
	add.s32 	%r128, %r127, %r50;
	mad.lo.s32 	%r129, %r128, %r12, %r3;
	cvta.to.global.u64 	%rd66, %rd127;
	mul.wide.u32 	%rd67, %r129, 4;
	add.s64 	%rd68, %rd66, %rd67;
	ld.global.f32 	%f353, [%rd68];
$L__BB3_52:
	setp.lt.u32 	%p49, %r7, 7;
	sub.f32 	%f241, %f346, %f345;
	mul.f32 	%f106, %f2, %f241;
	abs.f32 	%f242, %f346;
	abs.f32 	%f243, %f345;
	add.f32 	%f244, %f242, %f243;
	mul.f32 	%f107, %f2, %f244;
	add.f32 	%f108, %f347, %f353;
	@%p49 bra 	$L__BB3_54;
	add.s32 	%r130, %r8, %r12;
	add.s32 	%r131, %r130, 2;
	mad.lo.s32 	%r132, %r131, %r12, %r50;
	mad.lo.s32 	%r133, %r12, %r132, %r12;
	add.s32 	%r134, %r133, %r3;
	mul.wide.u32 	%rd69, %r134, 4;
	add.s64 	%rd70, %rd2, %rd69;
	ld.global.f32 	%f356, [%rd70];
	bra.uni 	$L__BB3_55;
$L__BB3_54:
	setp.eq.s32 	%p50, %r7, 0;
	ld.shared.f32 	%f356, [%r10+2052];
	@%p50 bra 	$L__BB3_57;
$L__BB3_55:
	setp.lt.u32 	%p52, %r7, 7;
	ld.shared.f32 	%f355, [%r10+2044];
	mov.pred 	%p261, 0;
	@%p52 bra 	$L__BB3_58;
	ld.param.u64 	%rd128, [_Z15decisionKernel2PfS_S_ffffi_param_1];
	add.s32 	%r135, %r8, %r12;
	add.s32 	%r136, %r135, 2;
	mad.lo.s32 	%r137, %r136, %r12, %r50;
	mad.lo.s32 	%r138, %r12, %r137, %r12;
	add.s32 	%r139, %r138, %r3;
	cvta.to.global.u64 	%rd71, %rd128;
	mul.wide.u32 	%rd72, %r139, 4;
	add.s64 	%rd73, %rd71, %rd72;
	ld.global.f32 	%f357, [%rd73];
	bra.uni 	$L__BB3_59;
$L__BB3_57:
	add.s32 	%r140, %r8, %r45;
	add.s32 	%r141, %r140, 2;
	mad.lo.s32 	%r142, %r141, %r12, %r50;
	mad.lo.s32 	%r143, %r12, %r142, %r12;
	add.s32 	%r144, %r143, %r3;
	mul.wide.u32 	%rd74, %r144, 4;
	add.s64 	%rd75, %rd2, %rd74;
	ld.global.f32 	%f355, [%rd75];
	mov.pred 	%p261, -1;
$L__BB3_58:
	ld.shared.f32 	%f357, [%r11+2052];
	@%p261 bra 	$L__BB3_60;
$L__BB3_59:
	ld.shared.f32 	%f363, [%r11+2044];
	bra.uni 	$L__BB3_61;
$L__BB3_60:
	ld.param.u64 	%rd129, [_Z15decisionKernel2PfS_S_ffffi_param_1];
	add.s32 	%r145, %r8, %r45;
	add.s32 	%r146, %r145, 2;
	mad.lo.s32 	%r147, %r146, %r12, %r50;
	mad.lo.s32 	%r148, %r12, %r147, %r12;
	add.s32 	%r149, %r148, %r3;
	cvta.to.global.u64 	%rd76, %rd129;
	mul.wide.u32 	%rd77, %r149, 4;
	add.s64 	%rd78, %rd76, %rd77;
	ld.global.f32 	%f363, [%rd78];
$L__BB3_61:
	setp.lt.u32 	%p54, %r1, 7;
	sub.f32 	%f245, %f356, %f355;
	mul.f32 	%f127, %f3, %f245;
	abs.f32 	%f246, %f356;
	abs.f32 	%f247, %f355;
	add.f32 	%f248, %f246, %f247;
	mul.f32 	%f128, %f3, %f248;
	add.f32 	%f129, %f357, %f363;
	@%p54 bra 	$L__BB3_63;
	ld.param.u64 	%rd121, [_Z15decisionKernel2PfS_S_ffffi_param_0];
	shl.b32 	%r150, %r12, 1;
	add.s32 	%r151, %r8, %r150;
	mad.lo.s32 	%r152, %r12, %r151, %r12;
	add.s32 	%r153, %r50, %r152;
	mad.lo.s32 	%r154, %r12, %r153, %r12;
	cvt.u64.u32 	%rd79, %r154;
	cvt.u64.u32 	%rd80, %r2;
	add.s64 	%rd81, %rd80, %rd79;
	cvta.to.global.u64 	%rd82, %rd121;
	shl.b64 	%rd83, %rd81, 2;
	add.s64 	%rd84, %rd82, %rd83;
	ld.global.f32 	%f366, [%rd84+8];
	bra.uni 	$L__BB3_64;
$L__BB3_63:
	setp.eq.s32 	%p55, %r1, 0;
	ld.shared.f32 	%f366, [%r10+4352];
	@%p55 bra 	$L__BB3_66;
$L__BB3_64:
	shl.b32 	%r158, %r4, 5;
	add.s32 	%r159, %r56, %r158;
	shl.b32 	%r160, %r7, 2;
	add.s32 	%r161, %r159, %r160;
	ld.shared.f32 	%f365, [%r161+3840];
	mov.pred 	%p262, 0;
	@%p54 bra 	$L__BB3_67;
	ld.param.u64 	%rd130, [_Z15decisionKernel2PfS_S_ffffi_param_1];
	shl.b32 	%r162, %r12, 1;
	add.s32 	%r163, %r8, %r162;
	mad.lo.s32 	%r164, %r12, %r163, %r12;
	add.s32 	%r165, %r50, %r164;
	mad.lo.s32 	%r166, %r12, %r165, %r12;
	cvt.u64.u32 	%rd85, %r166;
	cvt.u64.u32 	%rd86, %r2;
	add.s64 	%rd87, %rd86, %rd85;
	cvta.to.global.u64 	%rd88, %rd130;
	shl.b64 	%rd89, %rd87, 2;
	add.s64 	%rd90, %rd88, %rd89;
	ld.global.f32 	%f367, [%rd90+8];
	bra.uni 	$L__BB3_68;
$L__BB3_66:
	ld.param.u64 	%rd122, [_Z15decisionKernel2PfS_S_ffffi_param_0];
	shl.b32 	%r167, %r12, 1;
	add.s32 	%r168, %r8, %r167;
	mad.lo.s32 	%r169, %r12, %r168, %r12;
	add.s32 	%r170, %r50, %r169;
	mad.lo.s32 	%r171, %r12, %r170, %r12;
	add.s32 	%r172, %r171, %r2;
	cvta.to.global.u64 	%rd91, %rd122;
	mul.wide.u32 	%rd92, %r172, 4;
	add.s64 	%rd93, %rd91, %rd92;
	ld.global.f32 	%f365, [%rd93];
	mov.pred 	%p262, -1;
$L__BB3_67:
	ld.shared.f32 	%f367, [%r11+4352];
	@%p262 bra 	$L__BB3_69;
$L__BB3_68:
	ld.shared.f32 	%f373, [%r11+3840];
	bra.uni 	$L__BB3_70;
$L__BB3_69:
	ld.param.u64 	%rd131, [_Z15decisionKernel2PfS_S_ffffi_param_1];
	shl.b32 	%r173, %r12, 1;
	add.s32 	%r174, %r8, %r173;
	mad.lo.s32 	%r175, %r12, %r174, %r12;
	add.s32 	%r176, %r50, %r175;
	mad.lo.s32 	%r177, %r12, %r176, %r12;
	add.s32 	%r178, %r177, %r2;
	cvta.to.global.u64 	%rd94, %rd131;
	mul.wide.u32 	%rd95, %r178, 4;
	add.s64 	%rd96, %rd94, %rd95;
	ld.global.f32 	%f373, [%rd96];
$L__BB3_70:
	mov.u32 	%r181, _ZZ15decisionKernel2PfS_S_ffffiE6delu_s;
	add.s32 	%r182, %r181, %r54;
	shl.b32 	%r183, %r4, 5;
	add.s32 	%r184, %r182, %r183;
	shl.b32 	%r185, %r7, 2;
	add.s32 	%r15, %r184, %r185;
	sub.f32 	%f249, %f366, %f365;
	mul.f32 	%f148, %f1, %f249;
	abs.f32 	%f250, %f366;
	abs.f32 	%f251, %f365;
	add.f32 	%f252, %f250, %f251;
	mul.f32 	%f149, %f1, %f252;
	add.f32 	%f253, %f367, %f373;
	mul.f32 	%f150, %f1, %f253;
	@%p44 bra 	$L__BB3_72;
	ld.param.u64 	%rd123, [_Z15decisionKernel2PfS_S_ffffi_param_0];
	shl.b32 	%r186, %r12, 1;
	add.s32 	%r187, %r8, %r186;
	mad.lo.s32 	%r188, %r12, %r187, %r12;
	add.s32 	%r189, %r50, %r188;
	add.s32 	%r190, %r189, 2;
	mad.lo.s32 	%r191, %r190, %r12, %r3;
	cvta.to.global.u64 	%rd97, %rd123;
	mul.wide.u32 	%rd98, %r191, 4;
	add.s64 	%rd99, %rd97, %rd98;
	ld.global.f32 	%f376, [%rd99];
	bra.uni 	$L__BB3_73;
$L__BB3_72:
	setp.eq.s32 	%p60, %r4, 0;
	ld.shared.f32 	%f376, [%r15+4128];
	@%p60 bra 	$L__BB3_75;
$L__BB3_73:
	ld.shared.f32 	%f375, [%r15+4064];
	mov.pred 	%p263, 0;
	@%p44 bra 	$L__BB3_76;
	ld.param.u64 	%rd132, [_Z15decisionKernel2PfS_S_ffffi_param_1];
	shl.b32 	%r192, %r12, 1;
	add.s32 	%r193, %r8, %r192;
	mad.lo.s32 	%r194, %r12, %r193, %r12;
	mov.u32 	%r196, %ctaid.y;
	mov.u32 	%r197, %tid.y;
	mad.lo.s32 	%r198, %r48, %r196, %r197;
	add.s32 	%r199, %r198, %r194;
	add.s32 	%r200, %r199, 2;
	mad.lo.s32 	%r201, %r200, %r12, %r3;
	cvta.to.global.u64 	%rd100, %rd132;
	mul.wide.u32 	%rd101, %r201, 4;
	add.s64 	%rd102, %rd100, %rd101;
	ld.global.f32 	%f377, [%rd102];
	bra.uni 	$L__BB3_77;
$L__BB3_75:
	ld.param.u64 	%rd124, [_Z15decisionKernel2PfS_S_ffffi_param_0];
	shl.b32 	%r202, %r12, 1;
	add.s32 	%r203, %r8, %r202;
	mad.lo.s32 	%r204, %r12, %r203, %r12;
	add.s32 	%r205, %r204, %r50;
	mad.lo.s32 	%r206, %r205, %r12, %r3;
	cvta.to.global.u64 	%rd103, %rd124;
	mul.wide.u32 	%rd104, %r206, 4;
	add.s64 	%rd105, %rd103, %rd104;
	ld.global.f32 	%f375, [%rd105];
	mov.pred 	%p263, -1;
$L__BB3_76:
	ld.shared.f32 	%f377, [%r11+4128];
	@%p263 bra 	$L__BB3_78;
$L__BB3_77:
	ld.shared.f32 	%f383, [%r11+4064];
	bra.uni 	$L__BB3_79;
$L__BB3_78:
	ld.param.u64 	%rd133, [_Z15decisionKernel2PfS_S_ffffi_param_1];
	shl.b32 	%r207, %r12, 1;
	add.s32 	%r208, %r8, %r207;
	mad.lo.s32 	%r209, %r12, %r208, %r12;
	add.s32 	%r210, %r209, %r50;
	mad.lo.s32 	%r211, %r210, %r12, %r3;
	cvta.to.global.u64 	%rd106, %rd133;
	mul.wide.u32 	%rd107, %r211, 4;
	add.s64 	%rd108, %rd106, %rd107;
	ld.global.f32 	%f383, [%rd108];
$L__BB3_79:
	sub.f32 	%f254, %f376, %f375;
	mul.f32 	%f169, %f2, %f254;
	abs.f32 	%f255, %f376;
	abs.f32 	%f256, %f375;
	add.f32 	%f257, %f255, %f256;
	mul.f32 	%f170, %f2, %f257;
	add.f32 	%f258, %f377, %f383;
	mul.f32 	%f171, %f2, %f258;
	@%p49 bra 	$L__BB3_81;
	ld.param.u64 	%rd125, [_Z15decisionKernel2PfS_S_ffffi_param_0];
	shl.b32 	%r212, %r12, 1;
	add.s32 	%r213, %r8, %r212;
	add.s32 	%r214, %r213, 2;
	mov.u32 	%r216, %ctaid.y;
	mov.u32 	%r217, %tid.y;
	mad.lo.s32 	%r218, %r48, %r216, %r217;
	mad.lo.s32 	%r219, %r214, %r12, %r218;
	mad.lo.s32 	%r220, %r12, %r219, %r12;
	add.s32 	%r221, %r220, %r3;
	cvta.to.global.u64 	%rd109, %rd125;
	mul.wide.u32 	%rd110, %r221, 4;
	add.s64 	%rd111, %rd109, %rd110;
	ld.global.f32 	%f386, [%rd111];
	bra.uni 	$L__BB3_82;
$L__BB3_81:
	setp.eq.s32 	%p65, %r7, 0;
	ld.shared.f32 	%f386, [%r15+4100];
	@%p65 bra 	$L__BB3_84;
$L__BB3_82:
	mov.u32 	%r222, %tid.x;
	shl.b32 	%r223, %r222, 8;
	mov.u32 	%r224, _ZZ15decisionKernel2PfS_S_ffffiE6delu_s;
	add.s32 	%r225, %r224, %r223;
	mov.u32 	%r226, %tid.y;
	shl.b32 	%r227, %r226, 5;
	add.s32 	%r228, %r225, %r227;
	shl.b32 	%r229, %r7, 2;
	add.s32 	%r230, %r228, %r229;
	ld.shared.f32 	%f385, [%r230+4092];
	mov.pred 	%p264, 0;
	@%p49 bra 	$L__BB3_85;
	ld.param.u64 	%rd134, [_Z15decisionKernel2PfS_S_ffffi_param_1];
	shl.b32 	%r231, %r12, 1;
	mov.u32 	%r232, %ntid.z;
	mov.u32 	%r233, %ctaid.z;
	mad.lo.s32 	%r235, %r232, %r233, %r7;
	add.s32 	%r236, %r235, %r231;
	add.s32 	%r237, %r236, 2;
	mov.u32 	%r238, %ntid.y;
	mov.u32 	%r239, %ctaid.y;
	mov.u32 	%r240, %tid.y;
	mad.lo.s32 	%r241, %r238, %r239, %r240;
	mad.lo.s32 	%r242, %r237, %r12, %r241;
	mad.lo.s32 	%r243, %r12, %r242, %r12;
	add.s32 	%r244, %r243, %r3;
	cvta.to.global.u64 	%rd112, %rd134;
	mul.wide.u32 	%rd113, %r244, 4;
	add.s64 	%rd114, %rd112, %rd113;
	ld.global.f32 	%f387, [%rd114];
	bra.uni 	$L__BB3_86;
$L__BB3_84:
	ld.param.u64 	%rd126, [_Z15decisionKernel2PfS_S_ffffi_param_0];
	shl.b32 	%r245, %r12, 1;
	add.s32 	%r246, %r245, %r8;
	mov.u32 	%r248, %ctaid.y;
	mov.u32 	%r249, %tid.y;
	mad.lo.s32 	%r250, %r48, %r248, %r249;
	mad.lo.s32 	%r251, %r246, %r12, %r250;
	mad.lo.s32 	%r252, %r12, %r251, %r12;
	add.s32 	%r253, %r252, %r3;
	cvta.to.global.u64 	%rd115, %rd126;
	mul.wide.u32 	%rd116, %r253, 4;
	add.s64 	%rd117, %rd115, %rd116;
	ld.global.f32 	%f385, [%rd117];
	mov.pred 	%p264, -1;
$L__BB3_85:
	ld.shared.f32 	%f387, [%r11+4100];
	@%p264 bra 	$L__BB3_87;
$L__BB3_86:
	ld.shared.f32 	%f393, [%r11+4092];
	bra.uni 	$L__BB3_88;
$L__BB3_87:
	ld.param.u64 	%rd135, [_Z15decisionKernel2PfS_S_ffffi_param_1];
	shl.b32 	%r254, %r12, 1;
	add.s32 	%r255, %r254, %r8;
	mov.u32 	%r257, %ctaid.y;
	mov.u32 	%r258, %tid.y;
	mad.lo.s32 	%r259, %r48, %r257, %r258;
	mad.lo.s32 	%r260, %r255, %r12, %r259;
	mad.lo.s32 	%r261, %r12, %r260, %r12;
	add.s32 	%r262, %r261, %r3;
	cvta.to.global.u64 	%rd118, %rd135;
	mul.wide.u32 	%rd119, %r262, 4;
	add.s64 	%rd120, %rd118, %rd119;
	ld.global.f32 	%f393, [%rd120];
$L__BB3_88:
	sub.f32 	%f259, %f386, %f385;
	mul.f32 	%f190, %f3, %f259;
	abs.f32 	%f260, %f386;
	abs.f32 	%f261, %f385;
	add.f32 	%f262, %f260, %f261;
	mul.f32 	%f191, %f3, %f262;
	add.f32 	%f263, %f387, %f393;
	mul.f32 	%f192, %f3, %f263;
	mov.f64 	%fd104, 0d4000000000000000;
	{
	.reg .b32 %temp; 
	mov.b64 	{%temp, %r16}, %fd104;
	}
	and.b32  	%r263, %r16, 2146435072;
	setp.eq.s32 	%p69, %r263, 1062207488;
	setp.lt.s32 	%p71, %r16, 0;
	and.b32  	%r264, %r16, 2147483647;
	setp.ne.s32 	%p72, %r264, 1071644672;
	and.pred  	%p10, %p69, %p72;
	cvt.f64.f32 	%fd105, %f22;
	{
	.reg .b32 %temp; 
	mov.b64 	{%temp, %r17}, %fd105;
	}
	abs.f64 	%fd1, %fd105;
	{ // callseq 0, 0
	.param .b64 param0;
	st.param.f64 	[param0], %fd1;
	.param .b64 retval0;
	call.uni (retval0), 
	__internal_accurate_pow, 
	(
	param0
	);
	ld.param.f64 	%fd106, [retval0];
	} // callseq 0
	setp.lt.s32 	%p73, %r17, 0;
	neg.f64 	%fd108, %fd106;
	selp.f64 	%fd109, %fd108, %fd106, %p69;
	selp.f64 	%fd110, %fd109, %fd106, %p73;
	setp.eq.f32 	%p74, %f22, 0f00000000;
	selp.b32 	%r265, %r17, 0, %p69;
	or.b32  	%r266, %r265, 2146435072;
	selp.b32 	%r267, %r266, %r265, %p71;
	mov.b32 	%r268, 0;
	mov.b64 	%fd111, {%r268, %r267};
	selp.f64 	%fd328, %fd111, %fd110, %p74;
	add.f64 	%fd112, %fd105, 0d4000000000000000;
	{
	.reg .b32 %temp; 
	mov.b64 	{%temp, %r269}, %fd112;
	}
	and.b32  	%r270, %r269, 2146435072;
	setp.ne.s32 	%p75, %r270, 2146435072;
	@%p75 bra 	$L__BB3_93;
	setp.num.f32 	%p76, %f22, %f22;
	@%p76 bra 	$L__BB3_91;
	mov.f64 	%fd114, 0d4000000000000000;
	add.rn.f64 	%fd328, %fd105, %fd114;
	bra.uni 	$L__BB3_93;
$L__BB3_91:
	setp.neu.f64 	%p77, %fd1, 0d7FF0000000000000;
	@%p77 bra 	$L__BB3_93;
	selp.b32 	%r271, 0, 2146435072, %p71;
	or.b32  	%r272, %r271, -2147483648;
	selp.b32 	%r273, %r272, %r271, %p10;
	selp.b32 	%r274, %r273, %r271, %p73;
	mov.b32 	%r275, 0;
	mov.b64 	%fd328, {%r275, %r274};
$L__BB3_93:
	and.b32  	%r276, %r16, 2146435072;
	setp.eq.s32 	%p81, %r276, 1062207488;
	setp.eq.f32 	%p82, %f22, 0f3F800000;
	add.f64 	%fd115, %fd328, 0d0000000000000000;
	cvt.rn.f32.f64 	%f264, %fd115;
	selp.f32 	%f193, 0f3F800000, %f264, %p82;
	cvt.f64.f32 	%fd116, %f23;
	{
	.reg .b32 %temp; 
	mov.b64 	{%temp, %r18}, %fd116;
	}
	abs.f64 	%fd6, %fd116;
	{ // callseq 1, 0
	.param .b64 param0;
	st.param.f64 	[param0], %fd6;
	.param .b64 retval0;
	call.uni (retval0), 
	__internal_accurate_pow, 
	(
	param0
	);
	ld.param.f64 	%fd117, [retval0];
	} // callseq 1
	setp.lt.s32 	%p83, %r18, 0;
	neg.f64 	%fd119, %fd117;
	selp.f64 	%fd120, %fd119, %fd117, %p81;
	selp.f64 	%fd121, %fd120, %fd117, %p83;
	setp.eq.f32 	%p84, %f23, 0f00000000;
	selp.b32 	%r277, %r18, 0, %p81;
	or.b32  	%r278, %r277, 2146435072;
	selp.b32 	%r279, %r278, %r277, %p71;
	mov.b32 	%r280, 0;
	mov.b64 	%fd122, {%r280, %r279};
	selp.f64 	%fd329, %fd122, %fd121, %p84;
	add.f64 	%fd123, %fd116, 0d4000000000000000;
	{
	.reg .b32 %temp; 
	mov.b64 	{%temp, %r281}, %fd123;
	}
	and.b32  	%r282, %r281, 2146435072;
	setp.ne.s32 	%p85, %r282, 2146435072;
	@%p85 bra 	$L__BB3_98;
	setp.num.f32 	%p86, %f23, %f23;
	@%p86 bra 	$L__BB3_96;
	mov.f64 	%fd125, 0d4000000000000000;
	add.rn.f64 	%fd329, %fd116, %fd125;
	bra.uni 	$L__BB3_98;
$L__BB3_96:
	setp.neu.f64 	%p87, %fd6, 0d7FF0000000000000;
	@%p87 bra 	$L__BB3_98;
	selp.b32 	%r283, 0, 2146435072, %p71;
	or.b32  	%r284, %r283, -2147483648;
	selp.b32 	%r285, %r284, %r283, %p10;
	selp.b32 	%r286, %r285, %r283, %p83;
	mov.b32 	%r287, 0;
	mov.b64 	%fd329, {%r287, %r286};
$L__BB3_98:
	ld.param.f32 	%f295, [_Z15decisionKernel2PfS_S_ffffi_param_3];
	and.b32  	%r288, %r16, 2146435072;
	setp.eq.s32 	%p91, %r288, 1062207488;
	setp.eq.f32 	%p92, %f23, 0f3F800000;
	add.f64 	%fd126, %fd329, 0d0000000000000000;
	selp.f64 	%fd127, 0d3FF0000000000000, %fd126, %p92;
	mul.f32 	%f265, %f1, %f24;
	mul.f32 	%f266, %f295, %f265;
	fma.rn.f32 	%f267, %f295, %f265, %f266;
	cvt.f64.f32 	%fd128, %f267;
	add.f64 	%fd129, %fd127, %fd128;
	cvt.rn.f32.f64 	%f194, %fd129;
	cvt.f64.f32 	%fd130, %f43;
	{
	.reg .b32 %temp; 
	mov.b64 	{%temp, %r19}, %fd130;
	}
	abs.f64 	%fd11, %fd130;
	{ // callseq 2, 0
	.param .b64 param0;
	st.param.f64 	[param0], %fd11;
	.param .b64 retval0;
	call.uni (retval0), 
	__internal_accurate_pow, 
	(
	param0
	);
	ld.param.f64 	%fd131, [retval0];
	} // callseq 2
	setp.lt.s32 	%p93, %r19, 0;
	neg.f64 	%fd133, %fd131;
	selp.f64 	%fd134, %fd133, %fd131, %p91;
	selp.f64 	%fd135, %fd134, %fd131, %p93;
	setp.eq.f32 	%p94, %f43, 0f00000000;
	selp.b32 	%r289, %r19, 0, %p91;
	or.b32  	%r290, %r289, 2146435072;
	selp.b32 	%r291, %r290, %r289, %p71;
	mov.b32 	%r292, 0;
	mov.b64 	%fd136, {%r292, %r291};
	selp.f64 	%fd330, %fd136, %fd135, %p94;
	add.f64 	%fd137, %fd130, 0d4000000000000000;
	{
	.reg .b32 %temp; 
	mov.b64 	{%temp, %r293}, %fd137;
	}
	and.b32  	%r294, %r293, 2146435072;
	setp.ne.s32 	%p95, %r294, 2146435072;
	@%p95 bra 	$L__BB3_103;
	setp.nan.f32 	%p96, %f43, %f43;
	@%p96 bra 	$L__BB3_102;
	setp.neu.f64 	%p97, %fd11, 0d7FF0000000000000;
	@%p97 bra 	$L__BB3_103;
	selp.b32 	%r295, 0, 2146435072, %p71;
	or.b32  	%r296, %r295, -2147483648;
	selp.b32 	%r297, %r296, %r295, %p10;
	selp.b32 	%r298, %r297, %r295, %p93;
	mov.b32 	%r299, 0;
	mov.b64 	%fd330, {%r299, %r298};
	bra.uni 	$L__BB3_103;
$L__BB3_102:
	mov.f64 	%fd139, 0d4000000000000000;
	add.rn.f64 	%fd330, %fd130, %fd139;
$L__BB3_103:
	and.b32  	%r300, %r16, 2146435072;
	setp.eq.s32 	%p101, %r300, 1062207488;
	setp.eq.f32 	%p102, %f43, 0f3F800000;
	selp.f64 	%fd140, 0d3FF0000000000000, %fd330, %p102;
	cvt.f64.f32 	%fd141, %f193;
	add.f64 	%fd142, %fd140, %fd141;
	cvt.rn.f32.f64 	%f195, %fd142;
	cvt.f64.f32 	%fd143, %f44;
	{
	.reg .b32 %temp; 
	mov.b64 	{%temp, %r20}, %fd143;
	}
	abs.f64 	%fd16, %fd143;
	{ // callseq 3, 0
	.param .b64 param0;
	st.param.f64 	[param0], %fd16;
	.param .b64 retval0;
	call.uni (retval0), 
	__internal_accurate_pow, 
	(
	param0
	);
	ld.param.f64 	%fd144, [retval0];
	} // callseq 3
	setp.lt.s32 	%p103, %r20, 0;
	neg.f64 	%fd146, %fd144;
	selp.f64 	%fd147, %fd146, %fd144, %p101;
	selp.f64 	%fd148, %fd147, %fd144, %p103;
	setp.eq.f32 	%p104, %f44, 0f00000000;
	selp.b32 	%r301, %r20, 0, %p101;
	or.b32  	%r302, %r301, 2146435072;
	selp.b32 	%r303, %r302, %r301, %p71;
	mov.b32 	%r304, 0;
	mov.b64 	%fd149, {%r304, %r303};
	selp.f64 	%fd331, %fd149, %fd148, %p104;
	add.f64 	%fd150, %fd143, 0d4000000000000000;
	{
	.reg .b32 %temp; 
	mov.b64 	{%temp, %r305}, %fd150;
	}
	and.b32  	%r306, %r305, 2146435072;
	setp.ne.s32 	%p105, %r306, 2146435072;
	@%p105 bra 	$L__BB3_108;
	setp.nan.f32 	%p106, %f44, %f44;
	@%p106 bra 	$L__BB3_107;
	setp.neu.f64 	%p107, %fd16, 0d7FF0000000000000;
	@%p107 bra 	$L__BB3_108;
	selp.b32 	%r307, 0, 2146435072, %p71;
	or.b32  	%r308, %r307, -2147483648;
	selp.b32 	%r309, %r308, %r307, %p10;
	selp.b32 	%r310, %r309, %r307, %p103;
	mov.b32 	%r311, 0;
	mov.b64 	%fd331, {%r311, %r310};
	bra.uni 	$L__BB3_108;
$L__BB3_107:
	mov.f64 	%fd152, 0d4000000000000000;
	add.rn.f64 	%fd331, %fd143, %fd152;
$L__BB3_108:
	ld.param.f32 	%f296, [_Z15decisionKernel2PfS_S_ffffi_param_3];
	setp.eq.f32 	%p112, %f44, 0f3F800000;
	selp.f64 	%fd153, 0d3FF0000000000000, %fd331, %p112;
	cvt.f64.f32 	%fd154, %f194;
	add.f64 	%fd155, %fd153, %fd154;
	mul.f32 	%f268, %f2, %f45;
	mul.f32 	%f269, %f296, %f268;
	fma.rn.f32 	%f270, %f296, %f268, %f269;
	cvt.f64.f32 	%fd156, %f270;
	add.f64 	%fd157, %fd155, %fd156;
	cvt.rn.f32.f64 	%f196, %fd157;
	cvt.f64.f32 	%fd158, %f64;
	{
	.reg .b32 %temp; 
	mov.b64 	{%temp, %r21}, %fd158;
	}
	abs.f64 	%fd21, %fd158;
	{ // callseq 4, 0
	.param .b64 param0;
	st.param.f64 	[param0], %fd21;
	.param .b64 retval0;
	call.uni (retval0), 
	__internal_accurate_pow, 
	(
	param0
	);
	ld.param.f64 	%fd159, [retval0];
	} // callseq 4
	setp.lt.s32 	%p113, %r21, 0;
	neg.f64 	%fd161, %fd159;
	selp.f64 	%fd162, %fd161, %fd159, %p101;
	selp.f64 	%fd163, %fd162, %fd159, %p113;
	setp.eq.f32 	%p114, %f64, 0f00000000;
	selp.b32 	%r313, %r21, 0, %p101;
	or.b32  	%r314, %r313, 2146435072;
	selp.b32 	%r315, %r314, %r313, %p71;
	mov.b32 	%r316, 0;
	mov.b64 	%fd164, {%r316, %r315};
	selp.f64 	%fd332, %fd164, %fd163, %p114;
	add.f64 	%fd165, %fd158, 0d4000000000000000;
	{
	.reg .b32 %temp; 
	mov.b64 	{%temp, %r317}, %fd165;
	}
	and.b32  	%r318, %r317, 2146435072;
	setp.ne.s32 	%p115, %r318, 2146435072;
	@%p115 bra 	$L__BB3_113;
	setp.nan.f32 	%p116, %f64, %f64;
	@%p116 bra 	$L__BB3_112;
	setp.neu.f64 	%p117, %fd21, 0d7FF0000000000000;
	@%p117 bra 	$L__BB3_113;
	selp.b32 	%r319, 0, 2146435072, %p71;
	or.b32  	%r320, %r319, -2147483648;
	selp.b32 	%r321, %r320, %r319, %p10;
	selp.b32 	%r322, %r321, %r319, %p113;
	mov.b32 	%r323, 0;
	mov.b64 	%fd332, {%r323, %r322};
	bra.uni 	$L__BB3_113;
$L__BB3_112:
	mov.f64 	%fd167, 0d4000000000000000;
	add.rn.f64 	%fd332, %fd158, %fd167;
$L__BB3_113:
	setp.lt.s32 	%p120, %r16, 0;
	selp.b32 	%r22, 0, 2146435072, %p120;
	setp.eq.s32 	%p121, %r300, 1062207488;
	setp.eq.f32 	%p122, %f64, 0f3F800000;
	selp.f64 	%fd168, 0d3FF0000000000000, %fd332, %p122;
	cvt.f64.f32 	%fd169, %f195;
	add.f64 	%fd170, %fd168, %fd169;
	cvt.rn.f32.f64 	%f197, %fd170;
	cvt.f64.f32 	%fd26, %f65;
	{
	.reg .b32 %temp; 
	mov.b64 	{%temp, %r23}, %fd26;
	}
	abs.f64 	%fd27, %fd26;
	{ // callseq 5, 0
	.param .b64 param0;
	st.param.f64 	[param0], %fd27;
	.param .b64 retval0;
	call.uni (retval0), 
	__internal_accurate_pow, 
	(
	param0
	);
	ld.param.f64 	%fd171, [retval0];
	} // callseq 5
	setp.lt.s32 	%p123, %r23, 0;
	neg.f64 	%fd173, %fd171;
	selp.f64 	%fd174, %fd173, %fd171, %p121;
	selp.f64 	%fd175, %fd174, %fd171, %p123;
	setp.eq.f32 	%p124, %f65, 0f00000000;
	selp.b32 	%r325, %r23, 0, %p121;
	or.b32  	%r326, %r325, 2146435072;
	selp.b32 	%r327, %r326, %r325, %p120;
	mov.b32 	%r328, 0;
	mov.b64 	%fd176, {%r328, %r327};
	selp.f64 	%fd333, %fd176, %fd175, %p124;
	add.f64 	%fd177, %fd26, 0d4000000000000000;
	{
	.reg .b32 %temp; 
	mov.b64 	{%temp, %r329}, %fd177;
	}
	and.b32  	%r330, %r329, 2146435072;
	setp.ne.s32 	%p125, %r330, 2146435072;
	@%p125 bra 	$L__BB3_118;
	setp.nan.f32 	%p126, %f65, %f65;
	@%p126 bra 	$L__BB3_117;
	setp.neu.f64 	%p127, %fd27, 0d7FF0000000000000;
	@%p127 bra 	$L__BB3_118;
	or.b32  	%r331, %r22, -2147483648;
	selp.b32 	%r332, %r331, %r22, %p10;
	selp.b32 	%r333, %r332, %r22, %p123;
	mov.b32 	%r334, 0;
	mov.b64 	%fd333, {%r334, %r333};
	bra.uni 	$L__BB3_118;
$L__BB3_117:
	mov.f64 	%fd178, 0d4000000000000000;
	add.rn.f64 	%fd333, %fd26, %fd178;
$L__BB3_118:
	ld.param.f32 	%f297, [_Z15decisionKernel2PfS_S_ffffi_param_3];
	setp.lt.s32 	%p129, %r16, 0;
	setp.eq.s32 	%p130, %r300, 1062207488;
	setp.eq.f32 	%p131, %f65, 0f3F800000;
	selp.f64 	%fd179, 0d3FF0000000000000, %fd333, %p131;
	cvt.f64.f32 	%fd180, %f196;
	add.f64 	%fd181, %fd179, %fd180;
	mul.f32 	%f271, %f3, %f66;
	mul.f32 	%f272, %f297, %f271;
	fma.rn.f32 	%f273, %f297, %f271, %f272;
	cvt.f64.f32 	%fd182, %f273;
	add.f64 	%fd183, %fd181, %fd182;
	cvt.rn.f32.f64 	%f198, %fd183;
	cvt.f64.f32 	%fd32, %f85;
	{
	.reg .b32 %temp; 
	mov.b64 	{%temp, %r25}, %fd32;
	}
	abs.f64 	%fd33, %fd32;
	{ // callseq 6, 0
	.param .b64 param0;
	st.param.f64 	[param0], %fd33;
	.param .b64 retval0;
	call.uni (retval0), 
	__internal_accurate_pow, 
	(
	param0
	);
	ld.param.f64 	%fd184, [retval0];
	} // callseq 6
	setp.lt.s32 	%p132, %r25, 0;
	neg.f64 	%fd186, %fd184;
	selp.f64 	%fd187, %fd186, %fd184, %p130;
	selp.f64 	%fd188, %fd187, %fd184, %p132;
	setp.eq.f32 	%p133, %f85, 0f00000000;
	selp.b32 	%r335, %r25, 0, %p130;
	or.b32  	%r336, %r335, 2146435072;
	selp.b32 	%r337, %r336, %r335, %p129;
	mov.b32 	%r338, 0;
	mov.b64 	%fd189, {%r338, %r337};
	selp.f64 	%fd334, %fd189, %fd188, %p133;
	add.f64 	%fd190, %fd32, 0d4000000000000000;
	{
	.reg .b32 %temp; 
	mov.b64 	{%temp, %r339}, %fd190;
	}
	and.b32  	%r340, %r339, 2146435072;
	setp.ne.s32 	%p134, %r340, 2146435072;
	@%p134 bra 	$L__BB3_123;
	setp.nan.f32 	%p135, %f85, %f85;
	@%p135 bra 	$L__BB3_122;
	setp.neu.f64 	%p136, %fd33, 0d7FF0000000000000;
	@%p136 bra 	$L__BB3_123;
	setp.lt.s32 	%p137, %r25, 0;
	or.b32  	%r341, %r22, -2147483648;
	selp.b32 	%r342, %r341, %r22, %p10;
	selp.b32 	%r343, %r342, %r22, %p137;
	mov.b32 	%r344, 0;
	mov.b64 	%fd334, {%r344, %r343};
	bra.uni 	$L__BB3_123;
$L__BB3_122:
	mov.f64 	%fd191, 0d4000000000000000;
	add.rn.f64 	%fd334, %fd32, %fd191;
$L__BB3_123:
	or.b32  	%r26, %r22, -2147483648;
	setp.lt.s32 	%p138, %r16, 0;
	setp.eq.s32 	%p139, %r300, 1062207488;
	setp.eq.f32 	%p141, %f85, 0f3F800000;
	selp.f64 	%fd192, 0d3FF0000000000000, %fd334, %p141;
	cvt.f64.f32 	%fd193, %f197;
	add.f64 	%fd194, %fd192, %fd193;
	cvt.rn.f32.f64 	%f199, %fd194;
	cvt.f64.f32 	%fd38, %f86;
	{
	.reg .b32 %temp; 
	mov.b64 	{%temp, %r27}, %fd38;
	}
	abs.f64 	%fd39, %fd38;
	{ // callseq 7, 0
	.param .b64 param0;
	st.param.f64 	[param0], %fd39;
	.param .b64 retval0;
	call.uni (retval0), 
	__internal_accurate_pow, 
	(
	param0
	);
	ld.param.f64 	%fd195, [retval0];
	} // callseq 7
	setp.lt.s32 	%p142, %r27, 0;
	neg.f64 	%fd197, %fd195;
	selp.f64 	%fd198, %fd197, %fd195, %p139;
	selp.f64 	%fd199, %fd198, %fd195, %p142;
	setp.eq.f32 	%p143, %f86, 0f00000000;
	selp.b32 	%r345, %r27, 0, %p139;
	or.b32  	%r346, %r345, 2146435072;
	selp.b32 	%r347, %r346, %r345, %p138;
	mov.b32 	%r348, 0;
	mov.b64 	%fd200, {%r348, %r347};
	selp.f64 	%fd335, %fd200, %fd199, %p143;
	add.f64 	%fd201, %fd38, 0d4000000000000000;
	{
	.reg .b32 %temp; 
	mov.b64 	{%temp, %r349}, %fd201;
	}
	and.b32  	%r350, %r349, 2146435072;
	setp.ne.s32 	%p144, %r350, 2146435072;
	@%p144 bra 	$L__BB3_128;
	setp.nan.f32 	%p145, %f86, %f86;
	@%p145 bra 	$L__BB3_127;
	setp.neu.f64 	%p146, %fd39, 0d7FF0000000000000;
	@%p146 bra 	$L__BB3_128;
	setp.lt.s32 	%p147, %r27, 0;
	selp.b32 	%r351, %r26, %r22, %p10;
	selp.b32 	%r352, %r351, %r22, %p147;
	mov.b32 	%r353, 0;
	mov.b64 	%fd335, {%r353, %r352};
	bra.uni 	$L__BB3_128;
$L__BB3_127:
	mov.f64 	%fd202, 0d4000000000000000;
	add.rn.f64 	%fd335, %fd38, %fd202;
$L__BB3_128:
	ld.param.f32 	%f298, [_Z15decisionKernel2PfS_S_ffffi_param_3];
	setp.lt.s32 	%p148, %r16, 0;
	setp.eq.s32 	%p149, %r300, 1062207488;
	setp.eq.f32 	%p151, %f86, 0f3F800000;
	selp.f64 	%fd203, 0d3FF0000000000000, %fd335, %p151;
	cvt.f64.f32 	%fd204, %f198;
	add.f64 	%fd205, %fd203, %fd204;
	mul.f32 	%f274, %f1, %f87;
	mul.f32 	%f275, %f298, %f274;
	fma.rn.f32 	%f276, %f298, %f274, %f275;
	cvt.f64.f32 	%fd206, %f276;
	add.f64 	%fd207, %fd205, %fd206;
	cvt.rn.f32.f64 	%f200, %fd207;
	cvt.f64.f32 	%fd44, %f106;
	{
	.reg .b32 %temp; 
	mov.b64 	{%temp, %r28}, %fd44;
	}
	abs.f64 	%fd45, %fd44;
	{ // callseq 8, 0
	.param .b64 param0;
	st.param.f64 	[param0], %fd45;
	.param .b64 retval0;
	call.uni (retval0), 
	__internal_accurate_pow, 
	(
	param0
	);
	ld.param.f64 	%fd208, [retval0];
	} // callseq 8
	setp.lt.s32 	%p152, %r28, 0;
	neg.f64 	%fd210, %fd208;
	selp.f64 	%fd211, %fd210, %fd208, %p149;
	selp.f64 	%fd212, %fd211, %fd208, %p152;
	setp.eq.f32 	%p153, %f106, 0f00000000;
	selp.b32 	%r354, %r28, 0, %p149;
	or.b32  	%r355, %r354, 2146435072;
	selp.b32 	%r356, %r355, %r354, %p148;
	mov.b32 	%r357, 0;
	mov.b64 	%fd213, {%r357, %r356};
	selp.f64 	%fd336, %fd213, %fd212, %p153;
	add.f64 	%fd214, %fd44, 0d4000000000000000;
	{
	.reg .b32 %temp; 
	mov.b64 	{%temp, %r358}, %fd214;
	}
	and.b32  	%r359, %r358, 2146435072;
	setp.ne.s32 	%p154, %r359, 2146435072;
	@%p154 bra 	$L__BB3_133;
	setp.nan.f32 	%p155, %f106, %f106;
	@%p155 bra 	$L__BB3_132;
	setp.neu.f64 	%p156, %fd45, 0d7FF0000000000000;
	@%p156 bra 	$L__BB3_133;
	setp.lt.s32 	%p157, %r28, 0;
	selp.b32 	%r360, %r26, %r22, %p10;
	selp.b32 	%r361, %r360, %r22, %p157;
	mov.b32 	%r362, 0;
	mov.b64 	%fd336, {%r362, %r361};
	bra.uni 	$L__BB3_133;
$L__BB3_132:
	mov.f64 	%fd215, 0d4000000000000000;
	add.rn.f64 	%fd336, %fd44, %fd215;
$L__BB3_133:
	setp.lt.s32 	%p158, %r16, 0;
	setp.eq.s32 	%p159, %r300, 1062207488;
	setp.eq.f32 	%p161, %f106, 0f3F800000;
	selp.f64 	%fd216, 0d3FF0000000000000, %fd336, %p161;
	cvt.f64.f32 	%fd217, %f199;
	add.f64 	%fd218, %fd216, %fd217;
	cvt.rn.f32.f64 	%f201, %fd218;
	cvt.f64.f32 	%fd50, %f107;
	{
	.reg .b32 %temp; 
	mov.b64 	{%temp, %r29}, %fd50;
	}
	abs.f64 	%fd51, %fd50;
	{ // callseq 9, 0
	.param .b64 param0;
	st.param.f64 	[param0], %fd51;
	.param .b64 retval0;
	call.uni (retval0), 
	__internal_accurate_pow, 
	(
	param0
	);
	ld.param.f64 	%fd219, [retval0];
	} // callseq 9
	setp.lt.s32 	%p162, %r29, 0;
	neg.f64 	%fd221, %fd219;
	selp.f64 	%fd222, %fd221, %fd219, %p159;
	selp.f64 	%fd223, %fd222, %fd219, %p162;
	setp.eq.f32 	%p163, %f107, 0f00000000;
	selp.b32 	%r363, %r29, 0, %p159;
	or.b32  	%r364, %r363, 2146435072;
	selp.b32 	%r365, %r364, %r363, %p158;
	mov.b32 	%r366, 0;
	mov.b64 	%fd224, {%r366, %r365};
	selp.f64 	%fd337, %fd224, %fd223, %p163;
	add.f64 	%fd225, %fd50, 0d4000000000000000;
	{
	.reg .b32 %temp; 
	mov.b64 	{%temp, %r367}, %fd225;
	}
	and.b32  	%r368, %r367, 2146435072;
	setp.ne.s32 	%p164, %r368, 2146435072;
	@%p164 bra 	$L__BB3_138;
	setp.nan.f32 	%p165, %f107, %f107;
	@%p165 bra 	$L__BB3_137;
	setp.neu.f64 	%p166, %fd51, 0d7FF0000000000000;
	@%p166 bra 	$L__BB3_138;
	setp.lt.s32 	%p167, %r29, 0;
	selp.b32 	%r369, %r26, %r22, %p10;
	selp.b32 	%r370, %r369, %r22, %p167;
	mov.b32 	%r371, 0;
	mov.b64 	%fd337, {%r371, %r370};
	bra.uni 	$L__BB3_138;
$L__BB3_137:
	mov.f64 	%fd226, 0d4000000000000000;
	add.rn.f64 	%fd337, %fd50, %fd226;
$L__BB3_138:
	ld.param.f32 	%f299, [_Z15decisionKernel2PfS_S_ffffi_param_3];
	setp.lt.s32 	%p168, %r16, 0;
	setp.eq.s32 	%p169, %r300, 1062207488;
	setp.eq.f32 	%p171, %f107, 0f3F800000;
	selp.f64 	%fd227, 0d3FF0000000000000, %fd337, %p171;
	cvt.f64.f32 	%fd228, %f200;
	add.f64 	%fd229, %fd227, %fd228;
	mul.f32 	%f277, %f2, %f108;
	mul.f32 	%f278, %f299, %f277;
	fma.rn.f32 	%f279, %f299, %f277, %f278;
	cvt.f64.f32 	%fd230, %f279;
	add.f64 	%fd231, %fd229, %fd230;
	cvt.rn.f32.f64 	%f202, %fd231;
	cvt.f64.f32 	%fd56, %f127;
	{
	.reg .b32 %temp; 
	mov.b64 	{%temp, %r30}, %fd56;
	}
	abs.f64 	%fd57, %fd56;
	{ // callseq 10, 0
	.param .b64 param0;
	st.param.f64 	[param0], %fd57;
	.param .b64 retval0;
	call.uni (retval0), 
	__internal_accurate_pow, 
	(
	param0
	);
	ld.param.f64 	%fd232, [retval0];
	} // callseq 10
	setp.lt.s32 	%p172, %r30, 0;
	neg.f64 	%fd234, %fd232;
	selp.f64 	%fd235, %fd234, %fd232, %p169;
	selp.f64 	%fd236, %fd235, %fd232, %p172;
	setp.eq.f32 	%p173, %f127, 0f00000000;
	selp.b32 	%r372, %r30, 0, %p169;
	or.b32  	%r373, %r372, 2146435072;
	selp.b32 	%r374, %r373, %r372, %p168;
	mov.b32 	%r375, 0;
	mov.b64 	%fd237, {%r375, %r374};
	selp.f64 	%fd338, %fd237, %fd236, %p173;
	add.f64 	%fd238, %fd56, 0d4000000000000000;
	{
	.reg .b32 %temp; 
	mov.b64 	{%temp, %r376}, %fd238;
	}
	and.b32  	%r377, %r376, 2146435072;
	setp.ne.s32 	%p174, %r377, 2146435072;
	@%p174 bra 	$L__BB3_143;
	setp.nan.f32 	%p175, %f127, %f127;
	@%p175 bra 	$L__BB3_142;
	setp.neu.f64 	%p176, %fd57, 0d7FF0000000000000;
	@%p176 bra 	$L__BB3_143;
	setp.lt.s32 	%p177, %r30, 0;
	selp.b32 	%r378, %r26, %r22, %p10;
	selp.b32 	%r379, %r378, %r22, %p177;
	mov.b32 	%r380, 0;
	mov.b64 	%fd338, {%r380, %r379};
	bra.uni 	$L__BB3_143;
$L__BB3_142:
	mov.f64 	%fd239, 0d4000000000000000;
	add.rn.f64 	%fd338, %fd56, %fd239;
$L__BB3_143:
	setp.lt.s32 	%p178, %r16, 0;
	setp.eq.s32 	%p179, %r300, 1062207488;
	setp.eq.f32 	%p181, %f127, 0f3F800000;
	selp.f64 	%fd240, 0d3FF0000000000000, %fd338, %p181;
	cvt.f64.f32 	%fd241, %f201;
	add.f64 	%fd242, %fd240, %fd241;
	cvt.rn.f32.f64 	%f203, %fd242;
	cvt.f64.f32 	%fd62, %f128;
	{
	.reg .b32 %temp; 
	mov.b64 	{%temp, %r31}, %fd62;
	}
	abs.f64 	%fd63, %fd62;
	{ // callseq 11, 0
	.param .b64 param0;
	st.param.f64 	[param0], %fd63;
	.param .b64 retval0;
	call.uni (retval0), 
	__internal_accurate_pow, 
	(
	param0
	);
	ld.param.f64 	%fd243, [retval0];
	} // callseq 11
	setp.lt.s32 	%p182, %r31, 0;
	neg.f64 	%fd245, %fd243;
	selp.f64 	%fd246, %fd245, %fd243, %p179;
	selp.f64 	%fd247, %fd246, %fd243, %p182;
	setp.eq.f32 	%p183, %f128, 0f00000000;
	selp.b32 	%r381, %r31, 0, %p179;
	or.b32  	%r382, %r381, 2146435072;
	selp.b32 	%r383, %r382, %r381, %p178;
	mov.b32 	%r384, 0;
	mov.b64 	%fd248, {%r384, %r383};
	selp.f64 	%fd339, %fd248, %fd247, %p183;
	add.f64 	%fd249, %fd62, 0d4000000000000000;
	{
	.reg .b32 %temp; 
	mov.b64 	{%temp, %r385}, %fd249;
	}
	and.b32  	%r386, %r385, 2146435072;
	setp.ne.s32 	%p184, %r386, 2146435072;
	@%p184 bra 	$L__BB3_148;
	setp.nan.f32 	%p185, %f128, %f128;
	@%p185 bra 	$L__BB3_147;
	setp.neu.f64 	%p186, %fd63, 0d7FF0000000000000;
	@%p186 bra 	$L__BB3_148;
	setp.lt.s32 	%p187, %r31, 0;
	selp.b32 	%r387, %r26, %r22, %p10;
	selp.b32 	%r388, %r387, %r22, %p187;
	mov.b32 	%r389, 0;
	mov.b64 	%fd339, {%r389, %r388};
	bra.uni 	$L__BB3_148;
$L__BB3_147:
	mov.f64 	%fd250, 0d4000000000000000;
	add.rn.f64 	%fd339, %fd62, %fd250;
$L__BB3_148:
	ld.param.f32 	%f300, [_Z15decisionKernel2PfS_S_ffffi_param_3];
	setp.lt.s32 	%p188, %r16, 0;
	setp.eq.s32 	%p189, %r300, 1062207488;
	setp.eq.f32 	%p191, %f128, 0f3F800000;
	selp.f64 	%fd251, 0d3FF0000000000000, %fd339, %p191;
	cvt.f64.f32 	%fd252, %f202;
	add.f64 	%fd253, %fd251, %fd252;
	mul.f32 	%f280, %f3, %f129;
	mul.f32 	%f281, %f300, %f280;
	fma.rn.f32 	%f282, %f300, %f280, %f281;
	cvt.f64.f32 	%fd254, %f282;
	add.f64 	%fd255, %fd253, %fd254;
	cvt.rn.f32.f64 	%f204, %fd255;
	cvt.f64.f32 	%fd68, %f148;
	{
	.reg .b32 %temp; 
	mov.b64 	{%temp, %r32}, %fd68;
	}
	abs.f64 	%fd69, %fd68;
	{ // callseq 12, 0
	.param .b64 param0;
	st.param.f64 	[param0], %fd69;
	.param .b64 retval0;
	call.uni (retval0), 
	__internal_accurate_pow, 
	(
	param0
	);
	ld.param.f64 	%fd256, [retval0];
	} // callseq 12
	setp.lt.s32 	%p192, %r32, 0;
	neg.f64 	%fd258, %fd256;
	selp.f64 	%fd259, %fd258, %fd256, %p189;
	selp.f64 	%fd260, %fd259, %fd256, %p192;
	setp.eq.f32 	%p193, %f148, 0f00000000;
	selp.b32 	%r390, %r32, 0, %p189;
	or.b32  	%r391, %r390, 2146435072;
	selp.b32 	%r392, %r391, %r390, %p188;
	mov.b32 	%r393, 0;
	mov.b64 	%fd261, {%r393, %r392};
	selp.f64 	%fd340, %fd261, %fd260, %p193;
	add.f64 	%fd262, %fd68, 0d4000000000000000;
	{
	.reg .b32 %temp; 
	mov.b64 	{%temp, %r394}, %fd262;
	}
	and.b32  	%r395, %r394, 2146435072;
	setp.ne.s32 	%p194, %r395, 2146435072;
	@%p194 bra 	$L__BB3_153;
	setp.nan.f32 	%p195, %f148, %f148;
	@%p195 bra 	$L__BB3_152;
	setp.neu.f64 	%p196, %fd69, 0d7FF0000000000000;
	@%p196 bra 	$L__BB3_153;
	setp.lt.s32 	%p197, %r32, 0;
	selp.b32 	%r396, %r26, %r22, %p10;
	selp.b32 	%r397, %r396, %r22, %p197;
	mov.b32 	%r398, 0;
	mov.b64 	%fd340, {%r398, %r397};
	bra.uni 	$L__BB3_153;
$L__BB3_152:
	mov.f64 	%fd263, 0d4000000000000000;
	add.rn.f64 	%fd340, %fd68, %fd263;
$L__BB3_153:
	setp.lt.s32 	%p198, %r16, 0;
	setp.eq.s32 	%p199, %r300, 1062207488;
	setp.eq.f32 	%p201, %f148, 0f3F800000;
	selp.f64 	%fd264, 0d3FF0000000000000, %fd340, %p201;
	cvt.f64.f32 	%fd265, %f203;
	add.f64 	%fd266, %fd264, %fd265;
	cvt.rn.f32.f64 	%f205, %fd266;
	cvt.f64.f32 	%fd74, %f149;
	{
	.reg .b32 %temp; 
	mov.b64 	{%temp, %r33}, %fd74;
	}
	abs.f64 	%fd75, %fd74;
	{ // callseq 13, 0
	.param .b64 param0;
	st.param.f64 	[param0], %fd75;
	.param .b64 retval0;
	call.uni (retval0), 
	__internal_accurate_pow, 
	(
	param0
	);
	ld.param.f64 	%fd267, [retval0];
	} // callseq 13
	setp.lt.s32 	%p202, %r33, 0;
	neg.f64 	%fd269, %fd267;
	selp.f64 	%fd270, %fd269, %fd267, %p199;
	selp.f64 	%fd271, %fd270, %fd267, %p202;
	setp.eq.f32 	%p203, %f149, 0f00000000;
	selp.b32 	%r399, %r33, 0, %p199;
	or.b32  	%r400, %r399, 2146435072;
	selp.b32 	%r401, %r400, %r399, %p198;
	mov.b32 	%r402, 0;
	mov.b64 	%fd272, {%r402, %r401};
	selp.f64 	%fd341, %fd272, %fd271, %p203;
	add.f64 	%fd273, %fd74, 0d4000000000000000;
	{
	.reg .b32 %temp; 
	mov.b64 	{%temp, %r403}, %fd273;
	}
	and.b32  	%r404, %r403, 2146435072;
	setp.ne.s32 	%p204, %r404, 2146435072;
	@%p204 bra 	$L__BB3_158;
	setp.nan.f32 	%p205, %f149, %f149;
	@%p205 bra 	$L__BB3_157;
	setp.neu.f64 	%p206, %fd75, 0d7FF0000000000000;
	@%p206 bra 	$L__BB3_158;
	setp.lt.s32 	%p207, %r33, 0;
	selp.b32 	%r405, %r26, %r22, %p10;
	selp.b32 	%r406, %r405, %r22, %p207;
	mov.b32 	%r407, 0;
	mov.b64 	%fd341, {%r407, %r406};
	bra.uni 	$L__BB3_158;
$L__BB3_157:
	mov.f64 	%fd274, 0d4000000000000000;
	add.rn.f64 	%fd341, %fd74, %fd274;
$L__BB3_158:
	ld.param.f32 	%f301, [_Z15decisionKernel2PfS_S_ffffi_param_3];
	setp.lt.s32 	%p208, %r16, 0;
	setp.eq.s32 	%p209, %r300, 1062207488;
	setp.eq.f32 	%p211, %f149, 0f3F800000;
	selp.f64 	%fd275, 0d3FF0000000000000, %fd341, %p211;
	cvt.f64.f32 	%fd276, %f204;
	add.f64 	%fd277, %fd275, %fd276;
	mul.f32 	%f283, %f301, %f150;
	fma.rn.f32 	%f284, %f301, %f150, %f283;
	cvt.f64.f32 	%fd278, %f284;
	add.f64 	%fd279, %fd277, %fd278;
	cvt.rn.f32.f64 	%f206, %fd279;
	cvt.f64.f32 	%fd80, %f169;
	{
	.reg .b32 %temp; 
	mov.b64 	{%temp, %r34}, %fd80;
	}
	abs.f64 	%fd81, %fd80;
	{ // callseq 14, 0
	.param .b64 param0;
	st.param.f64 	[param0], %fd81;
	.param .b64 retval0;
	call.uni (retval0), 
	__internal_accurate_pow, 
	(
	param0
	);
	ld.param.f64 	%fd280, [retval0];
	} // callseq 14
	setp.lt.s32 	%p212, %r34, 0;
	neg.f64 	%fd282, %fd280;
	selp.f64 	%fd283, %fd282, %fd280, %p209;
	selp.f64 	%fd284, %fd283, %fd280, %p212;
	setp.eq.f32 	%p213, %f169, 0f00000000;
	selp.b32 	%r408, %r34, 0, %p209;
	or.b32  	%r409, %r408, 2146435072;
	selp.b32 	%r410, %r409, %r408, %p208;
	mov.b32 	%r411, 0;
	mov.b64 	%fd285, {%r411, %r410};
	selp.f64 	%fd342, %fd285, %fd284, %p213;
	add.f64 	%fd286, %fd80, 0d4000000000000000;
	{
	.reg .b32 %temp; 
	mov.b64 	{%temp, %r412}, %fd286;
	}
	and.b32  	%r413, %r412, 2146435072;
	setp.ne.s32 	%p214, %r413, 2146435072;
	@%p214 bra 	$L__BB3_163;
	setp.nan.f32 	%p215, %f169, %f169;
	@%p215 bra 	$L__BB3_162;
	setp.neu.f64 	%p216, %fd81, 0d7FF0000000000000;
	@%p216 bra 	$L__BB3_163;
	setp.lt.s32 	%p217, %r34, 0;
	selp.b32 	%r414, %r26, %r22, %p10;
	selp.b32 	%r415, %r414, %r22, %p217;
	mov.b32 	%r416, 0;
	mov.b64 	%fd342, {%r416, %r415};
	bra.uni 	$L__BB3_163;
$L__BB3_162:
	mov.f64 	%fd287, 0d4000000000000000;
	add.rn.f64 	%fd342, %fd80, %fd287;
$L__BB3_163:
	setp.lt.s32 	%p218, %r16, 0;
	setp.eq.s32 	%p219, %r300, 1062207488;
	setp.eq.f32 	%p221, %f169, 0f3F800000;
	selp.f64 	%fd288, 0d3FF0000000000000, %fd342, %p221;
	cvt.f64.f32 	%fd289, %f205;
	add.f64 	%fd290, %fd288, %fd289;
	cvt.rn.f32.f64 	%f207, %fd290;
	cvt.f64.f32 	%fd86, %f170;
	{
	.reg .b32 %temp; 
	mov.b64 	{%temp, %r35}, %fd86;
	}
	abs.f64 	%fd87, %fd86;
	{ // callseq 15, 0
	.param .b64 param0;
	st.param.f64 	[param0], %fd87;
	.param .b64 retval0;
	call.uni (retval0), 
	__internal_accurate_pow, 
	(
	param0
	);
	ld.param.f64 	%fd291, [retval0];
	} // callseq 15
	setp.lt.s32 	%p222, %r35, 0;
	neg.f64 	%fd293, %fd291;
	selp.f64 	%fd294, %fd293, %fd291, %p219;
	selp.f64 	%fd295, %fd294, %fd291, %p222;
	setp.eq.f32 	%p223, %f170, 0f00000000;
	selp.b32 	%r417, %r35, 0, %p219;
	or.b32  	%r418, %r417, 2146435072;
	selp.b32 	%r419, %r418, %r417, %p218;
	mov.b32 	%r420, 0;
	mov.b64 	%fd296, {%r420, %r419};
	selp.f64 	%fd343, %fd296, %fd295, %p223;
	add.f64 	%fd297, %fd86, 0d4000000000000000;
	{
	.reg .b32 %temp; 
	mov.b64 	{%temp, %r421}, %fd297;
	}
	and.b32  	%r422, %r421, 2146435072;
	setp.ne.s32 	%p224, %r422, 2146435072;
	@%p224 bra 	$L__BB3_168;
	setp.nan.f32 	%p225, %f170, %f170;
	@%p225 bra 	$L__BB3_167;
	setp.neu.f64 	%p226, %fd87, 0d7FF0000000000000;
	@%p226 bra 	$L__BB3_168;
	setp.lt.s32 	%p227, %r35, 0;
	selp.b32 	%r423, %r26, %r22, %p10;
	selp.b32 	%r424, %r423, %r22, %p227;
	mov.b32 	%r425, 0;
	mov.b64 	%fd343, {%r425, %r424};
	bra.uni 	$L__BB3_168;
$L__BB3_167:
	mov.f64 	%fd298, 0d4000000000000000;
	add.rn.f64 	%fd343, %fd86, %fd298;
$L__BB3_168:
	ld.param.f32 	%f302, [_Z15decisionKernel2PfS_S_ffffi_param_3];
	setp.lt.s32 	%p228, %r16, 0;
	setp.eq.s32 	%p229, %r300, 1062207488;
	setp.eq.f32 	%p231, %f170, 0f3F800000;
	selp.f64 	%fd299, 0d3FF0000000000000, %fd343, %p231;
	cvt.f64.f32 	%fd300, %f206;
	add.f64 	%fd301, %fd299, %fd300;
	mul.f32 	%f285, %f302, %f171;
	fma.rn.f32 	%f286, %f302, %f171, %f285;
	cvt.f64.f32 	%fd302, %f286;
	add.f64 	%fd303, %fd301, %fd302;
	cvt.rn.f32.f64 	%f208, %fd303;
	cvt.f64.f32 	%fd92, %f190;
	{
	.reg .b32 %temp; 
	mov.b64 	{%temp, %r36}, %fd92;
	}
	abs.f64 	%fd93, %fd92;
	{ // callseq 16, 0
	.param .b64 param0;
	st.param.f64 	[param0], %fd93;
	.param .b64 retval0;
	call.uni (retval0), 
	__internal_accurate_pow, 
	(
	param0
	);
	ld.param.f64 	%fd304, [retval0];
	} // callseq 16
	setp.lt.s32 	%p232, %r36, 0;
	neg.f64 	%fd306, %fd304;
	selp.f64 	%fd307, %fd306, %fd304, %p229;
	selp.f64 	%fd308, %fd307, %fd304, %p232;
	setp.eq.f32 	%p233, %f190, 0f00000000;
	selp.b32 	%r426, %r36, 0, %p229;
	or.b32  	%r427, %r426, 2146435072;
	selp.b32 	%r428, %r427, %r426, %p228;
	mov.b32 	%r429, 0;
	mov.b64 	%fd309, {%r429, %r428};
	selp.f64 	%fd344, %fd309, %fd308, %p233;
	add.f64 	%fd310, %fd92, 0d4000000000000000;
	{
	.reg .b32 %temp; 
	mov.b64 	{%temp, %r430}, %fd310;
	}
	and.b32  	%r431, %r430, 2146435072;
	setp.ne.s32 	%p234, %r431, 2146435072;
	@%p234 bra 	$L__BB3_173;
	setp.nan.f32 	%p235, %f190, %f190;
	@%p235 bra 	$L__BB3_172;
	setp.neu.f64 	%p236, %fd93, 0d7FF0000000000000;
	@%p236 bra 	$L__BB3_173;
	setp.lt.s32 	%p237, %r36, 0;
	selp.b32 	%r432, %r26, %r22, %p10;
	selp.b32 	%r433, %r432, %r22, %p237;
	mov.b32 	%r434, 0;
	mov.b64 	%fd344, {%r434, %r433};
	bra.uni 	$L__BB3_173;
$L__BB3_172:
	mov.f64 	%fd311, 0d4000000000000000;
	add.rn.f64 	%fd344, %fd92, %fd311;
$L__BB3_173:
	setp.lt.s32 	%p238, %r16, 0;
	setp.eq.s32 	%p239, %r300, 1062207488;
	setp.eq.f32 	%p241, %f190, 0f3F800000;
	selp.f64 	%fd312, 0d3FF0000000000000, %fd344, %p241;
	cvt.f64.f32 	%fd313, %f207;
	add.f64 	%fd314, %fd312, %fd313;
	cvt.rn.f32.f64 	%f209, %fd314;
	cvt.f64.f32 	%fd98, %f191;
	{
	.reg .b32 %temp; 
	mov.b64 	{%temp, %r37}, %fd98;
	}
	abs.f64 	%fd99, %fd98;
	{ // callseq 17, 0
	.param .b64 param0;
	st.param.f64 	[param0], %fd99;
	.param .b64 retval0;
	call.uni (retval0), 
	__internal_accurate_pow, 
	(
	param0
	);
	ld.param.f64 	%fd315, [retval0];
	} // callseq 17
	setp.lt.s32 	%p242, %r37, 0;
	neg.f64 	%fd317, %fd315;
	selp.f64 	%fd318, %fd317, %fd315, %p239;
	selp.f64 	%fd319, %fd318, %fd315, %p242;
	setp.eq.f32 	%p243, %f191, 0f00000000;
	selp.b32 	%r435, %r37, 0, %p239;
	or.b32  	%r436, %r435, 2146435072;
	selp.b32 	%r437, %r436, %r435, %p238;
	mov.b32 	%r438, 0;
	mov.b64 	%fd320, {%r438, %r437};
	selp.f64 	%fd345, %fd320, %fd319, %p243;
	add.f64 	%fd321, %fd98, 0d4000000000000000;
	{
	.reg .b32 %temp; 
	mov.b64 	{%temp, %r439}, %fd321;
	}
	and.b32  	%r440, %r439, 2146435072;
	setp.ne.s32 	%p244, %r440, 2146435072;
	@%p244 bra 	$L__BB3_178;
	setp.nan.f32 	%p245, %f191, %f191;
	@%p245 bra 	$L__BB3_177;
	setp.neu.f64 	%p246, %fd99, 0d7FF0000000000000;
	@%p246 bra 	$L__BB3_178;
	setp.lt.s32 	%p247, %r37, 0;
	selp.b32 	%r441, %r26, %r22, %p10;
	selp.b32 	%r442, %r441, %r22, %p247;
	mov.b32 	%r443, 0;
	mov.b64 	%fd345, {%r443, %r442};
	bra.uni 	$L__BB3_178;
$L__BB3_177:
	mov.f64 	%fd322, 0d4000000000000000;
	add.rn.f64 	%fd345, %fd98, %fd322;
$L__BB3_178:
	ld.param.f32 	%f303, [_Z15decisionKernel2PfS_S_ffffi_param_3];
	setp.eq.f32 	%p248, %f191, 0f3F800000;
	selp.f64 	%fd323, 0d3FF0000000000000, %fd345, %p248;
	cvt.f64.f32 	%fd324, %f208;
	add.f64 	%fd325, %fd323, %fd324;
	mul.f32 	%f288, %f303, %f192;
	fma.rn.f32 	%f289, %f303, %f192, %f288;
	cvt.f64.f32 	%fd326, %f289;
	add.f64 	%fd327, %fd325, %fd326;
	cvt.rn.f32.f64 	%f210, %fd327;
	setp.eq.f32 	%p249, %f210, 0f00000000;
	setp.neu.f32 	%p250, %f209, 0f00000000;
	and.pred  	%p251, %p249, %p250;
	mov.f32 	%f394, 0f7F7FFFFF;
	@%p251 bra 	$L__BB3_180;
	setp.neu.f32 	%p252, %f210, 0f00000000;
	div.rn.f32 	%f290, %f209, %f210;
	selp.f32 	%f394, %f290, 0f00000000, %p252;
$L__BB3_180:
	ld.shared.u32 	%r451, [_ZZ15decisionKernel2PfS_S_ffffiE8maxError];
$L__BB3_181:
	mov.b32 	%f291, %r451;
	max.f32 	%f292, %f394, %f291;
	mov.b32 	%r444, %f292;
	atom.relaxed.shared.cas.b32 	%r40, [_ZZ15decisionKernel2PfS_S_ffffiE8maxError], %r451, %r444;
	setp.ne.s32 	%p253, %r451, %r40;
	mov.u32 	%r451, %r40;
	@%p253 bra 	$L__BB3_181;
$L__BB3_182:
	mov.u32 	%r445, %tid.x;
	mov.u32 	%r446, %tid.y;
	or.b32  	%r447, %r445, %r446;
	mov.u32 	%r448, %tid.z;
	or.b32  	%r449, %r447, %r448;
	setp.ne.s32 	%p254, %r449, 0;
	bar.sync 	0;
	@%p254 bra 	$L__BB3_185;
	ld.param.u64 	%rd136, [_Z15decisionKernel2PfS_S_ffffi_param_2];
	ld.shared.f32 	%f213, [_ZZ15decisionKernel2PfS_S_ffffiE8maxError];
	cvta.to.global.u64 	%rd3, %rd136;
	ld.global.u32 	%r452, [%rd3];
$L__BB3_184:
	mov.b32 	%f293, %r452;
	max.f32 	%f294, %f213, %f293;
	mov.b32 	%r450, %f294;
	atom.relaxed.global.cas.b32 	%r43, [%rd3], %r452, %r450;
	setp.ne.s32 	%p255, %r452, %r43;
	mov.u32 	%r452, %r43;
	@%p255 bra 	$L__BB3_184;
$L__BB3_185:
	ret;

}
	// .globl	_ZN3cub18CUB_300001_SM_10006detail11EmptyKernelIvEEvv
.visible .entry _ZN3cub18CUB_300001_SM_10006detail11EmptyKernelIvEEvv()
{


	ret;

}
.func  (.param .b64 func_retval0) __internal_accurate_pow(
	.param .b64 __internal_accurate_pow_param_0
)
{
	.reg .pred 	%p<8>;
	.reg .b32 	%r<49>;
	.reg .b32 	%f<3>;
	.reg .b64 	%fd<109>;

	ld.param.f64 	%fd10, [__internal_accurate_pow_param_0];
	{
	.reg .b32 %temp; 
	mov.b64 	{%temp, %r46}, %fd10;
	}
	{
	.reg .b32 %temp; 
	mov.b64 	{%r45, %temp}, %fd10;
	}
	shr.u32 	%r47, %r46, 20;
	setp.gt.u32 	%p1, %r46, 1048575;
	@%p1 bra 	$L__BB5_2;
	mul.f64 	%fd11, %fd10, 0d4350000000000000;
	{
	.reg .b32 %temp; 
	mov.b64 	{%temp, %r46}, %fd11;
	}
	{
	.reg .b32 %temp; 
	mov.b64 	{%r45, %temp}, %fd11;
	}
	shr.u32 	%r16, %r46, 20;
	add.s32 	%r47, %r16, -54;
$L__BB5_2:
	add.s32 	%r48, %r47, -1023;
	and.b32  	%r17, %r46, -2146435073;
	or.b32  	%r18, %r17, 1072693248;
	mov.b64 	%fd107, {%r45, %r18};
	setp.lt.u32 	%p2, %r18, 1073127583;
	@%p2 bra 	$L__BB5_4;
	{
	.reg .b32 %temp; 
	mov.b64 	{%r19, %temp}, %fd107;
	}
	{
	.reg .b32 %temp; 
	mov.b64 	{%temp, %r20}, %fd107;
	}
	add.s32 	%r21, %r20, -1048576;
	mov.b64 	%fd107, {%r19, %r21};
	add.s32 	%r48, %r47, -1022;
$L__BB5_4:
	add.f64 	%fd12, %fd107, 0dBFF0000000000000;
	add.f64 	%fd13, %fd107, 0d3FF0000000000000;
	rcp.approx.ftz.f64 	%fd14, %fd13;
	neg.f64 	%fd15, %fd13;
	fma.rn.f64 	%fd16, %fd15, %fd14, 0d3FF0000000000000;
	fma.rn.f64 	%fd17, %fd16, %fd16, %fd16;
	fma.rn.f64 	%fd18, %fd17, %fd14, %fd14;
	mul.f64 	%fd19, %fd12, %fd18;
	fma.rn.f64 	%fd20, %fd12, %fd18, %fd19;
	mul.f64 	%fd21, %fd20, %fd20;
	fma.rn.f64 	%fd22, %fd21, 0d3EB0F5FF7D2CAFE2, 0d3ED0F5D241AD3B5A;
	fma.rn.f64 	%fd23, %fd22, %fd21, 0d3EF3B20A75488A3F;
	fma.rn.f64 	%fd24, %fd23, %fd21, 0d3F1745CDE4FAECD5;
	fma.rn.f64 	%fd25, %fd24, %fd21, 0d3F3C71C7258A578B;
	fma.rn.f64 	%fd26, %fd25, %fd21, 0d3F6249249242B910;
	fma.rn.f64 	%fd27, %fd26, %fd21, 0d3F89999999999DFB;
	sub.f64 	%fd28, %fd12, %fd20;
	add.f64 	%fd29, %fd28, %fd28;
	neg.f64 	%fd30, %fd20;
	fma.rn.f64 	%fd31, %fd30, %fd12, %fd29;
	mul.f64 	%fd32, %fd18, %fd31;
	fma.rn.f64 	%fd33, %fd21, %fd27, 0d3FB5555555555555;
	mov.f64 	%fd34, 0d3FB5555555555555;
	sub.f64 	%fd35, %fd34, %fd33;
	fma.rn.f64 	%fd36, %fd21, %fd27, %fd35;
	add.f64 	%fd37, %fd36, 0dBC46A4CB00B9E7B0;
	add.f64 	%fd38, %fd33, %fd37;
	sub.f64 	%fd39, %fd33, %fd38;
	add.f64 	%fd40, %fd37, %fd39;
	mul.rn.f64 	%fd41, %fd20, %fd20;
	neg.f64 	%fd42, %fd41;
	fma.rn.f64 	%fd43, %fd20, %fd20, %fd42;
	{
	.reg .b32 %temp; 
	mov.b64 	{%r22, %temp}, %fd32;
	}
	{
	.reg .b32 %temp; 
	mov.b64 	{%temp, %r23}, %fd32;
	}
	add.s32 	%r24, %r23, 1048576;
	mov.b64 	%fd44, {%r22, %r24};
	fma.rn.f64 	%fd45, %fd20, %fd44, %fd43;
	mul.rn.f64 	%fd46, %fd41, %fd20;
	neg.f64 	%fd47, %fd46;
	fma.rn.f64 	%fd48, %fd41, %fd20, %fd47;
	fma.rn.f64 	%fd49, %fd41, %fd32, %fd48;
	fma.rn.f64 	%fd50, %fd45, %fd20, %fd49;
	mul.rn.f64 	%fd51, %fd38, %fd46;
	neg.f64 	%fd52, %fd51;
	fma.rn.f64 	%fd53, %fd38, %fd46, %fd52;
	fma.rn.f64 	%fd54, %fd38, %fd50, %fd53;
	fma.rn.f64 	%fd55, %fd40, %fd46, %fd54;
	add.f64 	%fd56, %fd51, %fd55;
	sub.f64 	%fd57, %fd51, %fd56;
	add.f64 	%fd58, %fd55, %fd57;
	add.f64 	%fd59, %fd20, %fd56;
	sub.f64 	%fd60, %fd20, %fd59;
	add.f64 	%fd61, %fd56, %fd60;
	add.f64 	%fd62, %fd58, %fd61;
	add.f64 	%fd63, %fd32, %fd62;
	add.f64 	%fd64, %fd59, %fd63;
	sub.f64 	%fd65, %fd59, %fd64;
	add.f64 	%fd66, %fd63, %fd65;
	xor.b32  	%r25, %r48, -2147483648;
	mov.b32 	%r26, 1127219200;
	mov.b64 	%fd67, {%r25, %r26};
	mov.b32 	%r27, -2147483648;
	mov.b64 	%fd68, {%r27, %r26};
	sub.f64 	%fd69, %fd67, %fd68;
	fma.rn.f64 	%fd70, %fd69, 0d3FE62E42FEFA39EF, %fd64;
	fma.rn.f64 	%fd71, %fd69, 0dBFE62E42FEFA39EF, %fd70;
	sub.f64 	%fd72, %fd71, %fd64;
	sub.f64 	%fd73, %fd66, %fd72;
	fma.rn.f64 	%fd74, %fd69, 0d3C7ABC9E3B39803F, %fd73;
	add.f64 	%fd75, %fd70, %fd74;
	sub.f64 	%fd76, %fd70, %fd75;
	add.f64 	%fd77, %fd74, %fd76;
	mov.f64 	%fd78, 0d4000000000000000;
	{
	.reg .b32 %temp; 
	mov.b64 	{%temp, %r28}, %fd78;
	}
	{
	.reg .b32 %temp; 
	mov.b64 	{%r29, %temp}, %fd78;
	}
	shl.b32 	%r30, %r28, 1;
	setp.gt.u32 	%p3, %r30, -33554433;
	and.b32  	%r31, %r28, -15728641;
	selp.b32 	%r32, %r31, %r28, %p3;
	mov.b64 	%fd79, {%r29, %r32};
	mul.rn.f64 	%fd80, %fd75, %fd79;
	neg.f64 	%fd81, %fd80;
	fma.rn.f64 	%fd82, %fd75, %fd79, %fd81;
	fma.rn.f64 	%fd83, %fd77, %fd79, %fd82;
	add.f64 	%fd4, %fd80, %fd83;
	sub.f64 	%fd84, %fd80, %fd4;
	add.f64 	%fd5, %fd83, %fd84;
	fma.rn.f64 	%fd85, %fd4, 0d3FF71547652B82FE, 0d4338000000000000;
	{
	.reg .b32 %temp; 
	mov.b64 	{%r13, %temp}, %fd85;
	}
	mov.f64 	%fd86, 0dC338000000000000;
	add.rn.f64 	%fd87, %fd85, %fd86;
	fma.rn.f64 	%fd88, %fd87, 0dBFE62E42FEFA39EF, %fd4;
	fma.rn.f64 	%fd89, %fd87, 0dBC7ABC9E3B39803F, %fd88;
	fma.rn.f64 	%fd90, %fd89, 0d3E5ADE1569CE2BDF, 0d3E928AF3FCA213EA;
	fma.rn.f64 	%fd91, %fd90, %fd89, 0d3EC71DEE62401315;
	fma.rn.f64 	%fd92, %fd91, %fd89, 0d3EFA01997C89EB71;
	fma.rn.f64 	%fd93, %fd92, %fd89, 0d3F2A01A014761F65;
	fma.rn.f64 	%fd94, %fd93, %fd89, 0d3F56C16C1852B7AF;
	fma.rn.f64 	%fd95, %fd94, %fd89, 0d3F81111111122322;
	fma.rn.f64 	%fd96, %fd95, %fd89, 0d3FA55555555502A1;
	fma.rn.f64 	%fd97, %fd96, %fd89, 0d3FC5555555555511;
	fma.rn.f64 	%fd98, %fd97, %fd89, 0d3FE000000000000B;
	fma.rn.f64 	%fd99, %fd98, %fd89, 0d3FF0000000000000;
	fma.rn.f64 	%fd100, %fd99, %fd89, 0d3FF0000000000000;
	{
	.reg .b32 %temp; 
	mov.b64 	{%r14, %temp}, %fd100;
	}
	{
	.reg .b32 %temp; 
	mov.b64 	{%temp, %r15}, %fd100;
	}
	shl.b32 	%r33, %r13, 20;
	add.s32 	%r34, %r33, %r15;
	mov.b64 	%fd108, {%r14, %r34};
	{
	.reg .b32 %temp; 
	mov.b64 	{%temp, %r35}, %fd4;
	}
	mov.b32 	%f2, %r35;
	abs.f32 	%f1, %f2;
	setp.lt.f32 	%p4, %f1, 0f4086232B;
	@%p4 bra 	$L__BB5_7;
	setp.lt.f64 	%p5, %fd4, 0d0000000000000000;
	add.f64 	%fd101, %fd4, 0d7FF0000000000000;
	selp.f64 	%fd108, 0d0000000000000000, %fd101, %p5;
	setp.geu.f32 	%p6, %f1, 0f40874800;
	@%p6 bra 	$L__BB5_7;
	shr.u32 	%r36, %r13, 31;
	add.s32 	%r37, %r13, %r36;
	shr.s32 	%r38, %r37, 1;
	shl.b32 	%r39, %r38, 20;
	add.s32 	%r40, %r15, %r39;
	mov.b64 	%fd102, {%r14, %r40};
	sub.s32 	%r41, %r13, %r38;
	shl.b32 	%r42, %r41, 20;
	add.s32 	%r43, %r42, 1072693248;
	mov.b32 	%r44, 0;
	mov.b64 	%fd103, {%r44, %r43};
	mul.f64 	%fd108, %fd103, %fd102;
$L__BB5_7:
	abs.f64 	%fd104, %fd108;
	setp.eq.f64 	%p7, %fd104, 0d7FF0000000000000;
	fma.rn.f64 	%fd105, %fd108, %fd5, %fd108;
	selp.f64 	%fd106, %fd108, %fd105, %p7;
	st.param.f64 	[func_retval0], %fd106;
	ret;

}


// ===== COMPILED SASS (sm_100) =====

	.target	sm_100

	.elftype	@"ET_EXEC"


//--------------------- .note.nv.tkinfo           --------------------------
	.section	.note.nv.tkinfo,"",@"SHT_NOTE"
	.sectionflags	@"SHF_NOTE_NV_TKINFO"
	.tkinfo
        /*0018*/ 	.word	0x00000002
        /*0030*/ 	.string	""
        /*0030*/ 	.string	"ptxas"
        /*0030*/ 	.string	"Cuda compilation tools, release 13.0, V13.0.88"
        /*0030*/ 	.string	"Build cuda_13.0.r13.0/compiler.36424714_0"
        /*0030*/ 	.string	"-arch sm_100 -m 64 "



//--------------------- .note.nv.cuinfo           --------------------------
	.section	.note.nv.cuinfo,"",@"SHT_NOTE"
	.sectionflags	@"SHF_NOTE_NV_CUINFO"
        /*0018*/ 	.short	0x0002
        /*001a*/ 	.short	0x0064
        /*001c*/ 	.short	0x0082
	.zero		2


//--------------------- .nv.info                  --------------------------
	.section	.nv.info,"",@"SHT_CUDA_INFO"
	.align	4


	//----- nvinfo : EIATTR_REGCOUNT
	.align		4
        /*0000*/ 	.byte	0x04, 0x2f
        /*0002*/ 	.short	(.L_41 - .L_40)
	.align		4
.L_40:
        /*0004*/ 	.word	index@(_Z13computeKernelPfS_ffffffffffi)
        /*0008*/ 	.word	0x0000001a


	//----- nvinfo : EIATTR_FRAME_SIZE
	.align		4
.L_41:
        /*000c*/ 	.byte	0x04, 0x11
        /*000e*/ 	.short	(.L_43 - .L_42)
	.align		4
.L_42:
        /*0010*/ 	.word	index@($__internal_2_$__cuda_sm3x_div_rn_noftz_f32_slowpath)
        /*0014*/ 	.word	0x00000000


	//----- nvinfo : EIATTR_FRAME_SIZE
	.align		4
.L_43:
        /*0018*/ 	.byte	0x04, 0x11
        /*001a*/ 	.short	(.L_45 - .L_44)
	.align		4
.L_44:
        /*001c*/ 	.word	index@(_Z13computeKernelPfS_ffffffffffi)
        /*0020*/ 	.word	0x00000000


	//----- nvinfo : EIATTR_REGCOUNT
	.align		4
.L_45:
        /*0024*/ 	.byte	0x04, 0x2f
        /*0026*/ 	.short	(.L_47 - .L_46)
	.align		4
.L_46:
        /*0028*/ 	.word	index@(_Z16computeAddKernelPfS_S_i)
        /*002c*/ 	.word	0x0000000e


	//----- nvinfo : EIATTR_FRAME_SIZE
	.align		4
.L_47:
        /*0030*/ 	.byte	0x04, 0x11
        /*0032*/ 	.short	(.L_49 - .L_48)
	.align		4
.L_48:
        /*0034*/ 	.word	index@(_Z16computeAddKernelPfS_S_i)
        /*0038*/ 	.word	0x00000000


	//----- nvinfo : EIATTR_REGCOUNT
	.align		4
.L_49:
        /*003c*/ 	.byte	0x04, 0x2f
        /*003e*/ 	.short	(.L_51 - .L_50)
	.align		4
.L_50:
        /*0040*/ 	.word	index@(_Z15decisionKernel1PfS_S_fffi)
        /*0044*/ 	.word	0x00000018


	//----- nvinfo : EIATTR_FRAME_SIZE
	.align		4
.L_51:
        /*0048*/ 	.byte	0x04, 0x11
        /*004a*/ 	.short	(.L_53 - .L_52)
	.align		4
.L_52:
        /*004c*/ 	.word	index@($__internal_1_$__cuda_sm3x_div_rn_noftz_f32_slowpath)
        /*0050*/ 	.word	0x00000000


	//----- nvinfo : EIATTR_FRAME_SIZE
	.align		4
.L_53:
        /*0054*/ 	.byte	0x04, 0x11
        /*0056*/ 	.short	(.L_55 - .L_54)
	.align		4
.L_54:
        /*0058*/ 	.word	index@(_Z15decisionKernel1PfS_S_fffi)
        /*005c*/ 	.word	0x00000000


	//----- nvinfo : EIATTR_REGCOUNT
	.align		4
.L_55:
        /*0060*/ 	.byte	0x04, 0x2f
        /*0062*/ 	.short	(.L_57 - .L_56)
	.align		4
.L_56:
        /*0064*/ 	.word	index@(_Z15decisionKernel2PfS_S_ffffi)
        /*0068*/ 	.word	0x00000038


	//----- nvinfo : EIATTR_FRAME_SIZE
	.align		4
.L_57:
        /*006c*/ 	.byte	0x04, 0x11
        /*006e*/ 	.short	(.L_59 - .L_58)
	.align		4
.L_58:
        /*0070*/ 	.word	index@($_Z15decisionKernel2PfS_S_ffffi$__internal_accurate_pow)
        /*0074*/ 	.word	0x00000000


	//----- nvinfo : EIATTR_FRAME_SIZE
	.align		4
.L_59:
        /*0078*/ 	.byte	0x04, 0x11
        /*007a*/ 	.short	(.L_61 - .L_60)
	.align		4
.L_60:
        /*007c*/ 	.word	index@($__internal_0_$__cuda_sm3x_div_rn_noftz_f32_slowpath)
        /*0080*/ 	.word	0x00000000


	//----- nvinfo : EIATTR_FRAME_SIZE
	.align		4
.L_61:
        /*0084*/ 	.byte	0x04, 0x11
        /*0086*/ 	.short	(.L_63 - .L_62)
	.align		4
.L_62:
        /*0088*/ 	.word	index@(_Z15decisionKernel2PfS_S_ffffi)
        /*008c*/ 	.word	0x00000000


	//----- nvinfo : EIATTR_REGCOUNT
	.align		4
.L_63:
        /*0090*/ 	.byte	0x04, 0x2f
        /*0092*/ 	.short	(.L_65 - .L_64)
	.align		4
.L_64:
        /*0094*/ 	.word	index@(_ZN3cub18CUB_300001_SM_10006detail11EmptyKernelIvEEvv)
        /*0098*/ 	.word	0x00000004


	//----- nvinfo : EIATTR_FRAME_SIZE
	.align		4
.L_65:
        /*009c*/ 	.byte	0x04, 0x11
        /*009e*/ 	.short	(.L_67 - .L_66)
	.align		4
.L_66:
        /*00a0*/ 	.word	index@(_ZN3cub18CUB_300001_SM_10006detail11EmptyKernelIvEEvv)
        /*00a4*/ 	.word	0x00000000


	//----- nvinfo : EIATTR_MIN_STACK_SIZE
	.align		4
.L_67:
        /*00a8*/ 	.byte	0x04, 0x12
        /*00aa*/ 	.short	(.L_69 - .L_68)
	.align		4
.L_68:
        /*00ac*/ 	.word	index@(_ZN3cub18CUB_300001_SM_10006detail11EmptyKernelIvEEvv)
        /*00b0*/ 	.word	0x00000000


	//----- nvinfo : EIATTR_MIN_STACK_SIZE
	.align		4
.L_69:
        /*00b4*/ 	.byte	0x04, 0x12
        /*00b6*/ 	.short	(.L_71 - .L_70)
	.align		4
.L_70:
        /*00b8*/ 	.word	index@(_Z15decisionKernel2PfS_S_ffffi)
        /*00bc*/ 	.word	0x00000000


	//----- nvinfo : EIATTR_MIN_STACK_SIZE
	.align		4
.L_71:
        /*00c0*/ 	.byte	0x04, 0x12
        /*00c2*/ 	.short	(.L_73 - .L_72)
	.align		4
.L_72:
        /*00c4*/ 	.word	index@(_Z15decisionKernel1PfS_S_fffi)
        /*00c8*/ 	.word	0x00000000


	//----- nvinfo : EIATTR_MIN_STACK_SIZE
	.align		4
.L_73:
        /*00cc*/ 	.byte	0x04, 0x12
        /*00ce*/ 	.short	(.L_75 - .L_74)
	.align		4
.L_74:
        /*00d0*/ 	.word	index@(_Z16computeAddKernelPfS_S_i)
        /*00d4*/ 	.word	0x00000000


	//----- nvinfo : EIATTR_MIN_STACK_SIZE
	.align		4
.L_75:
        /*00d8*/ 	.byte	0x04, 0x12
        /*00da*/ 	.short	(.L_77 - .L_76)
	.align		4
.L_76:
        /*00dc*/ 	.word	index@(_Z13computeKernelPfS_ffffffffffi)
        /*00e0*/ 	.word	0x00000000
.L_77:


//--------------------- .nv.compat                --------------------------
	.section	.nv.compat,"",@"SHT_CUDA_COMPAT_INFO"
	.align	4
        /*0000*/ 	.byte	0x02, 0x09, 0x00, 0x00, 0x02, 0x02, 0x01, 0x00, 0x02, 0x05, 0x05, 0x00, 0x03, 0x07, 0x01, 0x01
        /*0010*/ 	.byte	0x02, 0x03, 0x00, 0x00, 0x02, 0x06, 0x01, 0x00, 0x04, 0x0b, 0x08, 0x00, 0x01, 0x00, 0x00, 0x00
        /*0020*/ 	.byte	0x00, 0x00, 0x00, 0x00


//--------------------- .nv.info._ZN3cub18CUB_300001_SM_10006detail11EmptyKernelIvEEvv --------------------------
	.section	.nv.info._ZN3cub18CUB_300001_SM_10006detail11EmptyKernelIvEEvv,"",@"SHT_CUDA_INFO"
	.sectionflags	@""
	.align	4


	//----- nvinfo : EIATTR_CUDA_API_VERSION
	.align		4
        /*0000*/ 	.byte	0x04, 0x37
        /*0002*/ 	.short	(.L_79 - .L_78)
.L_78:
        /*0004*/ 	.word	0x00000082


	//----- nvinfo : EIATTR_SPARSE_MMA_MASK
	.align		4
.L_79:
        /*0008*/ 	.byte	0x03, 0x50
        /*000a*/ 	.short	0x0000


	//----- nvinfo : EIATTR_MAXREG_COUNT
	.align		4
        /*000c*/ 	.byte	0x03, 0x1b
        /*000e*/ 	.short	0x00ff


	//----- nvinfo : EIATTR_MERCURY_ISA_VERSION
	.align		4
        /*0010*/ 	.byte	0x03, 0x5f
        /*0012*/ 	.short	0x0101


	//----- nvinfo : EIATTR_VRC_CTA_INIT_COUNT
	.align		4
        /*0014*/ 	.byte	0x02, 0x4a
	.zero		1
	.zero		1


	//----- nvinfo : EIATTR_EXIT_INSTR_OFFSETS
	.align		4
        /*0018*/ 	.byte	0x04, 0x1c
        /*001a*/ 	.short	(.L_81 - .L_80)


	//   ....[0]....
.L_80:
        /*001c*/ 	.word	0x00000010


	//----- nvinfo : EIATTR_SW_WAR
	.align		4
.L_81:
        /*0020*/ 	.byte	0x04, 0x36
        /*0022*/ 	.short	(.L_83 - .L_82)
.L_82:
        /*0024*/ 	.word	0x00000008
.L_83:


//--------------------- .nv.info._Z15decisionKernel2PfS_S_ffffi --------------------------
	.section	.nv.info._Z15decisionKernel2PfS_S_ffffi,"",@"SHT_CUDA_INFO"
	.sectionflags	@""
	.align	4


	//----- nvinfo : EIATTR_CUDA_API_VERSION
	.align		4
        /*0000*/ 	.byte	0x04, 0x37
        /*0002*/ 	.short	(.L_85 - .L_84)
.L_84:
        /*0004*/ 	.word	0x00000082


	//----- nvinfo : EIATTR_KPARAM_INFO
	.align		4
.L_85:
        /*0008*/ 	.byte	0x04, 0x17
        /*000a*/ 	.short	(.L_87 - .L_86)
.L_86:
        /*000c*/ 	.word	0x00000000
        /*0010*/ 	.short	0x0007
        /*0012*/ 	.short	0x0028
        /*0014*/ 	.byte	0x00, 0xf0, 0x11, 0x00


	//----- nvinfo : EIATTR_KPARAM_INFO
	.align		4
.L_87:
        /*0018*/ 	.byte	0x04, 0x17
        /*001a*/ 	.short	(.L_89 - .L_88)
.L_88:
        /*001c*/ 	.word	0x00000000
        /*0020*/ 	.short	0x0006
        /*0022*/ 	.short	0x0024
        /*0024*/ 	.byte	0x00, 0xf0, 0x11, 0x00


	//----- nvinfo : EIATTR_KPARAM_INFO
	.align		4
.L_89:
        /*0028*/ 	.byte	0x04, 0x17
        /*002a*/ 	.short	(.L_91 - .L_90)
.L_90:
        /*002c*/ 	.word	0x00000000
        /*0030*/ 	.short	0x0005
        /*0032*/ 	.short	0x0020
        /*0034*/ 	.byte	0x00, 0xf0, 0x11, 0x00


	//----- nvinfo : EIATTR_KPARAM_INFO
	.align		4
.L_91:
        /*0038*/ 	.byte	0x04, 0x17
        /*003a*/ 	.short	(.L_93 - .L_92)
.L_92:
        /*003c*/ 	.word	0x00000000
        /*0040*/ 	.short	0x0004
        /*0042*/ 	.short	0x001c
        /*0044*/ 	.byte	0x00, 0xf0, 0x11, 0x00


	//----- nvinfo : EIATTR_KPARAM_INFO
	.align		4
.L_93:
        /*0048*/ 	.byte	0x04, 0x17
        /*004a*/ 	.short	(.L_95 - .L_94)
.L_94:
        /*004c*/ 	.word	0x00000000
        /*0050*/ 	.short	0x0003
        /*0052*/ 	.short	0x0018
        /*0054*/ 	.byte	0x00, 0xf0, 0x11, 0x00


	//----- nvinfo : EIATTR_KPARAM_INFO
	.align		4
.L_95:
        /*0058*/ 	.byte	0x04, 0x17
        /*005a*/ 	.short	(.L_97 - .L_96)
.L_96:
        /*005c*/ 	.word	0x00000000
        /*0060*/ 	.short	0x0002
        /*0062*/ 	.short	0x0010
        /*0064*/ 	.byte	0x00, 0xf5, 0x21, 0x00


	//----- nvinfo : EIATTR_KPARAM_INFO
	.align		4
.L_97:
        /*0068*/ 	.byte	0x04, 0x17
        /*006a*/ 	.short	(.L_99 - .L_98)
.L_98:
        /*006c*/ 	.word	0x00000000
        /*0070*/ 	.short	0x0001
        /*0072*/ 	.short	0x0008
        /*0074*/ 	.byte	0x00, 0xf5, 0x21, 0x00


	//----- nvinfo : EIATTR_KPARAM_INFO
	.align		4
.L_99:
        /*0078*/ 	.byte	0x04, 0x17
        /*007a*/ 	.short	(.L_101 - .L_100)
.L_100:
        /*007c*/ 	.word	0x00000000
        /*0080*/ 	.short	0x0000
        /*0082*/ 	.short	0x0000
        /*0084*/ 	.byte	0x00, 0xf5, 0x21, 0x00


	//----- nvinfo : EIATTR_SPARSE_MMA_MASK
	.align		4
.L_101:
        /*0088*/ 	.byte	0x03, 0x50
        /*008a*/ 	.short	0x0000


	//----- nvinfo : EIATTR_MAXREG_COUNT
	.align		4
        /*008c*/ 	.byte	0x03, 0x1b
        /*008e*/ 	.short	0x00ff


	//----- nvinfo : EIATTR_NUM_BARRIERS
	.align		4
        /*0090*/ 	.byte	0x02, 0x4c
        /*0092*/ 	.byte	0x01
	.zero		1


	//----- nvinfo : EIATTR_MERCURY_ISA_VERSION
	.align		4
        /*0094*/ 	.byte	0x03, 0x5f
        /*0096*/ 	.short	0x0101


	//----- nvinfo : EIATTR_VRC_CTA_INIT_COUNT
	.align		4
        /*0098*/ 	.byte	0x02, 0x4a
	.zero		1
	.zero		1


	//----- nvinfo : EIATTR_EXIT_INSTR_OFFSETS
	.align		4
        /*009c*/ 	.byte	0x04, 0x1c
        /*009e*/ 	.short	(.L_103 - .L_102)


	//   ....[0]....
.L_102:
        /*00a0*/ 	.word	0x00004b30


	//   ....[1]....
        /*00a4*/ 	.word	0x00004bd0


	//----- nvinfo : EIATTR_CRS_STACK_SIZE
	.align		4
.L_103:
        /*00a8*/ 	.byte	0x04, 0x1e
        /*00aa*/ 	.short	(.L_105 - .L_104)
.L_104:
        /*00ac*/ 	.word	0x00000000


	//----- nvinfo : EIATTR_CBANK_PARAM_SIZE
	.align		4
.L_105:
        /*00b0*/ 	.byte	0x03, 0x19
        /*00b2*/ 	.short	0x002c


	//----- nvinfo : EIATTR_PARAM_CBANK
	.align		4
        /*00b4*/ 	.byte	0x04, 0x0a
        /*00b6*/ 	.short	(.L_107 - .L_106)
	.align		4
.L_106:
        /*00b8*/ 	.word	index@(.nv.constant0._Z15decisionKernel2PfS_S_ffffi)
        /*00bc*/ 	.short	0x0380
        /*00be*/ 	.short	0x002c


	//----- nvinfo : EIATTR_SW_WAR
	.align		4
.L_107:
        /*00c0*/ 	.byte	0x04, 0x36
        /*00c2*/ 	.short	(.L_109 - .L_108)
.L_108:
        /*00c4*/ 	.word	0x00000008
.L_109:


//--------------------- .nv.info._Z15decisionKernel1PfS_S_fffi --------------------------
	.section	.nv.info._Z15decisionKernel1PfS_S_fffi,"",@"SHT_CUDA_INFO"
	.sectionflags	@""
	.align	4


	//----- nvinfo : EIATTR_CUDA_API_VERSION
	.align		4
        /*0000*/ 	.byte	0x04, 0x37
        /*0002*/ 	.short	(.L_111 - .L_110)
.L_110:
        /*0004*/ 	.word	0x00000082


	//----- nvinfo : EIATTR_KPARAM_INFO
	.align		4
.L_111:
        /*0008*/ 	.byte	0x04, 0x17
        /*000a*/ 	.short	(.L_113 - .L_112)
.L_112:
        /*000c*/ 	.word	0x00000000
        /*0010*/ 	.short	0x0006
        /*0012*/ 	.short	0x0024
        /*0014*/ 	.byte	0x00, 0xf0, 0x11, 0x00


	//----- nvinfo : EIATTR_KPARAM_INFO
	.align		4
.L_113:
        /*0018*/ 	.byte	0x04, 0x17
        /*001a*/ 	.short	(.L_115 - .L_114)
.L_114:
        /*001c*/ 	.word	0x00000000
        /*0020*/ 	.short	0x0005
        /*0022*/ 	.short	0x0020
        /*0024*/ 	.byte	0x00, 0xf0, 0x11, 0x00


	//----- nvinfo : EIATTR_KPARAM_INFO
	.align		4
.L_115:
        /*0028*/ 	.byte	0x04, 0x17
        /*002a*/ 	.short	(.L_117 - .L_116)
.L_116:
        /*002c*/ 	.word	0x00000000
        /*0030*/ 	.short	0x0004
        /*0032*/ 	.short	0x001c
        /*0034*/ 	.byte	0x00, 0xf0, 0x11, 0x00


	//----- nvinfo : EIATTR_KPARAM_INFO
	.align		4
.L_117:
        /*0038*/ 	.byte	0x04, 0x17
        /*003a*/ 	.short	(.L_119 - .L_118)
.L_118:
        /*003c*/ 	.word	0x00000000
        /*0040*/ 	.short	0x0003
        /*0042*/ 	.short	0x0018
        /*0044*/ 	.byte	0x00, 0xf0, 0x11, 0x00


	//----- nvinfo : EIATTR_KPARAM_INFO
	.align		4
.L_119:
        /*0048*/ 	.byte	0x04, 0x17
        /*004a*/ 	.short	(.L_121 - .L_120)
.L_120:
        /*004c*/ 	.word	0x00000000
        /*0050*/ 	.short	0x0002
        /*0052*/ 	.short	0x0010
        /*0054*/ 	.byte	0x00, 0xf5, 0x21, 0x00


	//----- nvinfo : EIATTR_KPARAM_INFO
	.align		4
.L_121:
        /*0058*/ 	.byte	0x04, 0x17
        /*005a*/ 	.short	(.L_123 - .L_122)
.L_122:
        /*005c*/ 	.word	0x00000000
        /*0060*/ 	.short	0x0001
        /*0062*/ 	.short	0x0008
        /*0064*/ 	.byte	0x00, 0xf5, 0x21, 0x00


	//----- nvinfo : EIATTR_KPARAM_INFO
	.align		4
.L_123:
        /*0068*/ 	.byte	0x04, 0x17
        /*006a*/ 	.short	(.L_125 - .L_124)
.L_124:
        /*006c*/ 	.word	0x00000000
        /*0070*/ 	.short	0x0000
        /*0072*/ 	.short	0x0000
        /*0074*/ 	.byte	0x00, 0xf5, 0x21, 0x00


	//----- nvinfo : EIATTR_SPARSE_MMA_MASK
	.align		4
.L_125:
        /*0078*/ 	.byte	0x03, 0x50
        /*007a*/ 	.short	0x0000


	//----- nvinfo : EIATTR_MAXREG_COUNT
	.align		4
        /*007c*/ 	.byte	0x03, 0x1b
        /*007e*/ 	.short	0x00ff


	//----- nvinfo : EIATTR_NUM_BARRIERS
	.align		4
        /*0080*/ 	.byte	0x02, 0x4c
        /*0082*/ 	.byte	0x01
	.zero		1


	//----- nvinfo : EIATTR_MERCURY_ISA_VERSION
	.align		4
        /*0084*/ 	.byte	0x03, 0x5f
        /*0086*/ 	.short	0x0101


	//----- nvinfo : EIATTR_VRC_CTA_INIT_COUNT
	.align		4
        /*0088*/ 	.byte	0x02, 0x4a
	.zero		1
	.zero		1


	//----- nvinfo : EIATTR_EXIT_INSTR_OFFSETS
	.align		4
        /*008c*/ 	.byte	0x04, 0x1c
        /*008e*/ 	.short	(.L_127 - .L_126)


	//   ....[0]....
.L_126:
        /*0090*/ 	.word	0x00000210


	//   ....[1]....
        /*0094*/ 	.word	0x00000260


	//   ....[2]....
        /*0098*/ 	.word	0x00000be0


	//----- nvinfo : EIATTR_CRS_STACK_SIZE
	.align		4
.L_127:
        /*009c*/ 	.byte	0x04, 0x1e
        /*009e*/ 	.short	(.L_129 - .L_128)
.L_128:
        /*00a0*/ 	.word	0x00000000


	//----- nvinfo : EIATTR_CBANK_PARAM_SIZE
	.align		4
.L_129:
        /*00a4*/ 	.byte	0x03, 0x19
        /*00a6*/ 	.short	0x0028


	//----- nvinfo : EIATTR_PARAM_CBANK
	.align		4
        /*00a8*/ 	.byte	0x04, 0x0a
        /*00aa*/ 	.short	(.L_131 - .L_130)
	.align		4
.L_130:
        /*00ac*/ 	.word	index@(.nv.constant0._Z15decisionKernel1PfS_S_fffi)
        /*00b0*/ 	.short	0x0380
        /*00b2*/ 	.short	0x0028


	//----- nvinfo : EIATTR_SW_WAR
	.align		4
.L_131:
        /*00b4*/ 	.byte	0x04, 0x36
        /*00b6*/ 	.short	(.L_133 - .L_132)
.L_132:
        /*00b8*/ 	.word	0x00000008
.L_133:


//--------------------- .nv.info._Z16computeAddKernelPfS_S_i --------------------------
	.section	.nv.info._Z16computeAddKernelPfS_S_i,"",@"SHT_CUDA_INFO"
	.sectionflags	@""
	.align	4


	//----- nvinfo : EIATTR_CUDA_API_VERSION
	.align		4
        /*0000*/ 	.byte	0x04, 0x37
        /*0002*/ 	.short	(.L_135 - .L_134)
.L_134:
        /*0004*/ 	.word	0x00000082


	//----- nvinfo : EIATTR_KPARAM_INFO
	.align		4
.L_135:
        /*0008*/ 	.byte	0x04, 0x17
        /*000a*/ 	.short	(.L_137 - .L_136)
.L_136:
        /*000c*/ 	.word	0x00000000
        /*0010*/ 	.short	0x0003
        /*0012*/ 	.short	0x0018
        /*0014*/ 	.byte	0x00, 0xf0, 0x11, 0x00


	//----- nvinfo : EIATTR_KPARAM_INFO
	.align		4
.L_137:
        /*0018*/ 	.byte	0x04, 0x17
        /*001a*/ 	.short	(.L_139 - .L_138)
.L_138:
        /*001c*/ 	.word	0x00000000
        /*0020*/ 	.short	0x0002
        /*0022*/ 	.short	0x0010
        /*0024*/ 	.byte	0x00, 0xf5, 0x21, 0x00


	//----- nvinfo : EIATTR_KPARAM_INFO
	.align		4
.L_139:
        /*0028*/ 	.byte	0x04, 0x17
        /*002a*/ 	.short	(.L_141 - .L_140)
.L_140:
        /*002c*/ 	.word	0x00000000
        /*0030*/ 	.short	0x0001
        /*0032*/ 	.short	0x0008
        /*0034*/ 	.byte	0x00, 0xf5, 0x21, 0x00


	//----- nvinfo : EIATTR_KPARAM_INFO
	.align		4
.L_141:
        /*0038*/ 	.byte	0x04, 0x17
        /*003a*/ 	.short	(.L_143 - .L_142)
.L_142:
        /*003c*/ 	.word	0x00000000
        /*0040*/ 	.short	0x0000
        /*0042*/ 	.short	0x0000
        /*0044*/ 	.byte	0x00, 0xf5, 0x21, 0x00


	//----- nvinfo : EIATTR_SPARSE_MMA_MASK
	.align		4
.L_143:
        /*0048*/ 	.byte	0x03, 0x50
        /*004a*/ 	.short	0x0000


	//----- nvinfo : EIATTR_MAXREG_COUNT
	.align		4
        /*004c*/ 	.byte	0x03, 0x1b
        /*004e*/ 	.short	0x00ff


	//----- nvinfo : EIATTR_MERCURY_ISA_VERSION
	.align		4
        /*0050*/ 	.byte	0x03, 0x5f
        /*0052*/ 	.short	0x0101


	//----- nvinfo : EIATTR_VRC_CTA_INIT_COUNT
	.align		4
        /*0054*/ 	.byte	0x02, 0x4a
	.zero		1
	.zero		1


	//----- nvinfo : EIATTR_EXIT_INSTR_OFFSETS
	.align		4
        /*0058*/ 	.byte	0x04, 0x1c
        /*005a*/ 	.short	(.L_145 - .L_144)


	//   ....[0]....
.L_144:
        /*005c*/ 	.word	0x000001f0


	//----- nvinfo : EIATTR_CBANK_PARAM_SIZE
	.align		4
.L_145:
        /*0060*/ 	.byte	0x03, 0x19
        /*0062*/ 	.short	0x001c


	//----- nvinfo : EIATTR_PARAM_CBANK
	.align		4
        /*0064*/ 	.byte	0x04, 0x0a
        /*0066*/ 	.short	(.L_147 - .L_146)
	.align		4
.L_146:
        /*0068*/ 	.word	index@(.nv.constant0._Z16computeAddKernelPfS_S_i)
        /*006c*/ 	.short	0x0380
        /*006e*/ 	.short	0x001c


	//----- nvinfo : EIATTR_SW_WAR
	.align		4
.L_147:
        /*0070*/ 	.byte	0x04, 0x36
        /*0072*/ 	.short	(.L_149 - .L_148)
.L_148:
        /*0074*/ 	.word	0x00000008
.L_149:


//--------------------- .nv.info._Z13computeKernelPfS_ffffffffffi --------------------------
	.section	.nv.info._Z13computeKernelPfS_ffffffffffi,"",@"SHT_CUDA_INFO"
	.sectionflags	@""
	.align	4


	//----- nvinfo : EIATTR_CUDA_API_VERSION
	.align		4
        /*0000*/ 	.byte	0x04, 0x37
        /*0002*/ 	.short	(.L_151 - .L_150)
.L_150:
        /*0004*/ 	.word	0x00000082


	//----- nvinfo : EIATTR_KPARAM_INFO
	.align		4
.L_151:
        /*0008*/ 	.byte	0x04, 0x17
        /*000a*/ 	.short	(.L_153 - .L_152)
.L_152:
        /*000c*/ 	.word	0x00000000
        /*0010*/ 	.short	0x000c
        /*0012*/ 	.short	0x0038
        /*0014*/ 	.byte	0x00, 0xf0, 0x11, 0x00


	//----- nvinfo : EIATTR_KPARAM_INFO
	.align		4
.L_153:
        /*0018*/ 	.byte	0x04, 0x17
        /*001a*/ 	.short	(.L_155 - .L_154)
.L_154:
        /*001c*/ 	.word	0x00000000
        /*0020*/ 	.short	0x000b
        /*0022*/ 	.short	0x0034
        /*0024*/ 	.byte	0x00, 0xf0, 0x11, 0x00


	//----- nvinfo : EIATTR_KPARAM_INFO
	.align		4
.L_155:
        /*0028*/ 	.byte	0x04, 0x17
        /*002a*/ 	.short	(.L_157 - .L_156)
.L_156:
        /*002c*/ 	.word	0x00000000
        /*0030*/ 	.short	0x000a
        /*0032*/ 	.short	0x0030
        /*0034*/ 	.byte	0x00, 0xf0, 0x11, 0x00


	//----- nvinfo : EIATTR_KPARAM_INFO
	.align		4
.L_157:
        /*0038*/ 	.byte	0x04, 0x17
        /*003a*/ 	.short	(.L_159 - .L_158)
.L_158:
        /*003c*/ 	.word	0x00000000
        /*0040*/ 	.short	0x0009
        /*0042*/ 	.short	0x002c
        /*0044*/ 	.byte	0x00, 0xf0, 0x11, 0x00


	//----- nvinfo : EIATTR_KPARAM_INFO
	.align		4
.L_159:
        /*0048*/ 	.byte	0x04, 0x17
        /*004a*/ 	.short	(.L_161 - .L_160)
.L_160:
        /*004c*/ 	.word	0x00000000
        /*0050*/ 	.short	0x0008
        /*0052*/ 	.short	0x0028
        /*0054*/ 	.byte	0x00, 0xf0, 0x11, 0x00


	//----- nvinfo : EIATTR_KPARAM_INFO
	.align		4
.L_161:
        /*0058*/ 	.byte	0x04, 0x17
        /*005a*/ 	.short	(.L_163 - .L_162)
.L_162:
        /*005c*/ 	.word	0x00000000
        /*0060*/ 	.short	0x0007
        /*0062*/ 	.short	0x0024
        /*0064*/ 	.byte	0x00, 0xf0, 0x11, 0x00


	//----- nvinfo : EIATTR_KPARAM_INFO
	.align		4
.L_163:
        /*0068*/ 	.byte	0x04, 0x17
        /*006a*/ 	.short	(.L_165 - .L_164)
.L_164:
        /*006c*/ 	.word	0x00000000
        /*0070*/ 	.short	0x0006
        /*0072*/ 	.short	0x0020
        /*0074*/ 	.byte	0x00, 0xf0, 0x11, 0x00


	//----- nvinfo : EIATTR_KPARAM_INFO
	.align		4
.L_165:
        /*0078*/ 	.byte	0x04, 0x17
        /*007a*/ 	.short	(.L_167 - .L_166)
.L_166:
        /*007c*/ 	.word	0x00000000
        /*0080*/ 	.short	0x0005
        /*0082*/ 	.short	0x001c
        /*0084*/ 	.byte	0x00, 0xf0, 0x11, 0x00


	//----- nvinfo : EIATTR_KPARAM_INFO
	.align		4
.L_167:
        /*0088*/ 	.byte	0x04, 0x17
        /*008a*/ 	.short	(.L_169 - .L_168)
.L_168:
        /*008c*/ 	.word	0x00000000
        /*0090*/ 	.short	0x0004
        /*0092*/ 	.short	0x0018
        /*0094*/ 	.byte	0x00, 0xf0, 0x11, 0x00


	//----- nvinfo : EIATTR_KPARAM_INFO
	.align		4
.L_169:
        /*0098*/ 	.byte	0x04, 0x17
        /*009a*/ 	.short	(.L_171 - .L_170)
.L_170:
        /*009c*/ 	.word	0x00000000
        /*00a0*/ 	.short	0x0003
        /*00a2*/ 	.short	0x0014
        /*00a4*/ 	.byte	0x00, 0xf0, 0x11, 0x00


	//----- nvinfo : EIATTR_KPARAM_INFO
	.align		4
.L_171:
        /*00a8*/ 	.byte	0x04, 0x17
        /*00aa*/ 	.short	(.L_173 - .L_172)
.L_172:
        /*00ac*/ 	.word	0x00000000
        /*00b0*/ 	.short	0x0002
        /*00b2*/ 	.short	0x0010
        /*00b4*/ 	.byte	0x00, 0xf0, 0x11, 0x00


	//----- nvinfo : EIATTR_KPARAM_INFO
	.align		4
.L_173:
        /*00b8*/ 	.byte	0x04, 0x17
        /*00ba*/ 	.short	(.L_175 - .L_174)
.L_174:
        /*00bc*/ 	.word	0x00000000
        /*00c0*/ 	.short	0x0001
        /*00c2*/ 	.short	0x0008
        /*00c4*/ 	.byte	0x00, 0xf5, 0x21, 0x00


	//----- nvinfo : EIATTR_KPARAM_INFO
	.align		4
.L_175:
        /*00c8*/ 	.byte	0x04, 0x17
        /*00ca*/ 	.short	(.L_177 - .L_176)
.L_176:
        /*00cc*/ 	.word	0x00000000
        /*00d0*/ 	.short	0x0000
        /*00d2*/ 	.short	0x0000
        /*00d4*/ 	.byte	0x00, 0xf5, 0x21, 0x00


	//----- nvinfo : EIATTR_SPARSE_MMA_MASK
	.align		4
.L_177:
        /*00d8*/ 	.byte	0x03, 0x50
        /*00da*/ 	.short	0x0000


	//----- nvinfo : EIATTR_MAXREG_COUNT
	.align		4
        /*00dc*/ 	.byte	0x03, 0x1b
        /*00de*/ 	.short	0x00ff


	//----- nvinfo : EIATTR_NUM_BARRIERS
	.align		4
        /*00e0*/ 	.byte	0x02, 0x4c
        /*00e2*/ 	.byte	0x01
	.zero		1


	//----- nvinfo : EIATTR_MERCURY_ISA_VERSION
	.align		4
        /*00e4*/ 	.byte	0x03, 0x5f
        /*00e6*/ 	.short	0x0101


	//----- nvinfo : EIATTR_VRC_CTA_INIT_COUNT
	.align		4
        /*00e8*/ 	.byte	0x02, 0x4a
	.zero		1
	.zero		1


	//----- nvinfo : EIATTR_EXIT_INSTR_OFFSETS
	.align		4
        /*00ec*/ 	.byte	0x04, 0x1c
        /*00ee*/ 	.short	(.L_179 - .L_178)


	//   ....[0]....
.L_178:
        /*00f0*/ 	.word	0x00000210


	//   ....[1]....
        /*00f4*/ 	.word	0x00000260


	//   ....[2]....
        /*00f8*/ 	.word	0x00000d40


	//----- nvinfo : EIATTR_CRS_STACK_SIZE
	.align		4
.L_179:
        /*00fc*/ 	.byte	0x04, 0x1e
        /*00fe*/ 	.short	(.L_181 - .L_180)
.L_180:
        /*0100*/ 	.word	0x00000000


	//----- nvinfo : EIATTR_CBANK_PARAM_SIZE
	.align		4
.L_181:
        /*0104*/ 	.byte	0x03, 0x19
        /*0106*/ 	.short	0x003c


	//----- nvinfo : EIATTR_PARAM_CBANK
	.align		4
        /*0108*/ 	.byte	0x04, 0x0a
        /*010a*/ 	.short	(.L_183 - .L_182)
	.align		4
.L_182:
        /*010c*/ 	.word	index@(.nv.constant0._Z13computeKernelPfS_ffffffffffi)
        /*0110*/ 	.short	0x0380
        /*0112*/ 	.short	0x003c


	//----- nvinfo : EIATTR_SW_WAR
	.align		4
.L_183:
        /*0114*/ 	.byte	0x04, 0x36
        /*0116*/ 	.short	(.L_185 - .L_184)
.L_184:
        /*0118*/ 	.word	0x00000008
.L_185:


//--------------------- .nv.callgraph             --------------------------
	.section	.nv.callgraph,"",@"SHT_CUDA_CALLGRAPH"
	.align	4
	.sectionentsize	8
	.align		4
        /*0000*/ 	.word	0x00000000
	.align		4
        /*0004*/ 	.word	0xffffffff
	.align		4
        /*0008*/ 	.word	0x00000000
	.align		4
        /*000c*/ 	.word	0xfffffffe
	.align		4
        /*0010*/ 	.word	0x00000000
	.align		4
        /*0014*/ 	.word	0xfffffffd
	.align		4
        /*0018*/ 	.word	0x00000000
	.align		4
        /*001c*/ 	.word	0xfffffffc


//--------------------- .nv.constant4             --------------------------
	.section	.nv.constant4,"a",@progbits
	.align	8
	.align		8
.nv.constant4:
        /*0000*/ 	.dword	_ZN34_INTERNAL_91c032b2_4_k_cu_b50c412d4cuda3std3__45__cpo5beginE
	.align		8
        /*0008*/ 	.dword	_ZN34_INTERNAL_91c032b2_4_k_cu_b50c412d4cuda3std3__45__cpo3endE
	.align		8
        /*0010*/ 	.dword	_ZN34_INTERNAL_91c032b2_4_k_cu_b50c412d4cuda3std3__45__cpo6cbeginE
	.align		8
        /*0018*/ 	.dword	_ZN34_INTERNAL_91c032b2_4_k_cu_b50c412d4cuda3std3__45__cpo4cendE
	.align		8
        /*0020*/ 	.dword	_ZN34_INTERNAL_91c032b2_4_k_cu_b50c412d4cuda3std3__45__cpo6rbeginE
	.align		8
        /*0028*/ 	.dword	_ZN34_INTERNAL_91c032b2_4_k_cu_b50c412d4cuda3std3__45__cpo4rendE
	.align		8
        /*0030*/ 	.dword	_ZN34_INTERNAL_91c032b2_4_k_cu_b50c412d4cuda3std3__45__cpo7crbeginE
	.align		8
        /*0038*/ 	.dword	_ZN34_INTERNAL_91c032b2_4_k_cu_b50c412d4cuda3std3__45__cpo5crendE
	.align		8
        /*0040*/ 	.dword	_ZN34_INTERNAL_91c032b2_4_k_cu_b50c412d4cuda3std3__436_GLOBAL__N__91c032b2_4_k_cu_b50c412d6ignoreE
	.align		8
        /*0048*/ 	.dword	_ZN34_INTERNAL_91c032b2_4_k_cu_b50c412d4cuda3std3__419piecewise_constructE
	.align		8
        /*0050*/ 	.dword	_ZN34_INTERNAL_91c032b2_4_k_cu_b50c412d4cuda3std3__48in_placeE
	.align		8
        /*0058*/ 	.dword	_ZN34_INTERNAL_91c032b2_4_k_cu_b50c412d4cuda3std3__420unreachable_sentinelE
	.align		8
        /*0060*/ 	.dword	_ZN34_INTERNAL_91c032b2_4_k_cu_b50c412d4cuda3std3__47nulloptE
	.align		8
        /*0068*/ 	.dword	_ZN34_INTERNAL_91c032b2_4_k_cu_b50c412d4cuda3std3__48unexpectE
	.align		8
        /*0070*/ 	.dword	_ZN34_INTERNAL_91c032b2_4_k_cu_b50c412d4cuda3std6ranges3__45__cpo4swapE
	.align		8
        /*0078*/ 	.dword	_ZN34_INTERNAL_91c032b2_4_k_cu_b50c412d4cuda3std6ranges3__45__cpo9iter_moveE
	.align		8
        /*0080*/ 	.dword	_ZN34_INTERNAL_91c032b2_4_k_cu_b50c412d4cuda3std6ranges3__45__cpo5beginE
	.align		8
        /*0088*/ 	.dword	_ZN34_INTERNAL_91c032b2_4_k_cu_b50c412d4cuda3std6ranges3__45__cpo3endE
	.align		8
        /*0090*/ 	.dword	_ZN34_INTERNAL_91c032b2_4_k_cu_b50c412d4cuda3std6ranges3__45__cpo6cbeginE
	.align		8
        /*0098*/ 	.dword	_ZN34_INTERNAL_91c032b2_4_k_cu_b50c412d4cuda3std6ranges3__45__cpo4cendE
	.align		8
        /*00a0*/ 	.dword	_ZN34_INTERNAL_91c032b2_4_k_cu_b50c412d4cuda3std6ranges3__45__cpo7advanceE
	.align		8
        /*00a8*/ 	.dword	_ZN34_INTERNAL_91c032b2_4_k_cu_b50c412d4cuda3std6ranges3__45__cpo9iter_swapE
	.align		8
        /*00b0*/ 	.dword	_ZN34_INTERNAL_91c032b2_4_k_cu_b50c412d4cuda3std6ranges3__45__cpo4nextE
	.align		8
        /*00b8*/ 	.dword	_ZN34_INTERNAL_91c032b2_4_k_cu_b50c412d4cuda3std6ranges3__45__cpo4prevE
	.align		8
        /*00c0*/ 	.dword	_ZN34_INTERNAL_91c032b2_4_k_cu_b50c412d4cuda3std6ranges3__45__cpo4dataE
	.align		8
        /*00c8*/ 	.dword	_ZN34_INTERNAL_91c032b2_4_k_cu_b50c412d4cuda3std6ranges3__45__cpo5cdataE
	.align		8
        /*00d0*/ 	.dword	_ZN34_INTERNAL_91c032b2_4_k_cu_b50c412d4cuda3std6ranges3__45__cpo4sizeE
	.align		8
        /*00d8*/ 	.dword	_ZN34_INTERNAL_91c032b2_4_k_cu_b50c412d4cuda3std6ranges3__45__cpo5ssizeE
	.align		8
        /*00e0*/ 	.dword	_ZN34_INTERNAL_91c032b2_4_k_cu_b50c412d4cuda3std6ranges3__45__cpo8distanceE
	.align		8
        /*00e8*/ 	.dword	_ZN34_INTERNAL_91c032b2_4_k_cu_b50c412d6thrust24THRUST_300001_SM_1000_NS6system6detail10sequential3seqE
	.align		8
        /*00f0*/ 	.dword	_ZN34_INTERNAL_91c032b2_4_k_cu_b50c412d6thrust24THRUST_300001_SM_1000_NS12placeholders2_1E
	.align		8
        /*00f8*/ 	.dword	_ZN34_INTERNAL_91c032b2_4_k_cu_b50c412d6thrust24THRUST_300001_SM_1000_NS12placeholders2_2E
	.align		8
        /*0100*/ 	.dword	_ZN34_INTERNAL_91c032b2_4_k_cu_b50c412d6thrust24THRUST_300001_SM_1000_NS12placeholders2_3E
	.align		8
        /*0108*/ 	.dword	_ZN34_INTERNAL_91c032b2_4_k_cu_b50c412d6thrust24THRUST_300001_SM_1000_NS12placeholders2_4E
	.align		8
        /*0110*/ 	.dword	_ZN34_INTERNAL_91c032b2_4_k_cu_b50c412d6thrust24THRUST_300001_SM_1000_NS12placeholders2_5E
	.align		8
        /*0118*/ 	.dword	_ZN34_INTERNAL_91c032b2_4_k_cu_b50c412d6thrust24THRUST_300001_SM_1000_NS12placeholders2_6E
	.align		8
        /*0120*/ 	.dword	_ZN34_INTERNAL_91c032b2_4_k_cu_b50c412d6thrust24THRUST_300001_SM_1000_NS12placeholders2_7E
	.align		8
        /*0128*/ 	.dword	_ZN34_INTERNAL_91c032b2_4_k_cu_b50c412d6thrust24THRUST_300001_SM_1000_NS12placeholders2_8E
	.align		8
        /*0130*/ 	.dword	_ZN34_INTERNAL_91c032b2_4_k_cu_b50c412d6thrust24THRUST_300001_SM_1000_NS12placeholders2_9E
	.align		8
        /*0138*/ 	.dword	_ZN34_INTERNAL_91c032b2_4_k_cu_b50c412d6thrust24THRUST_300001_SM_1000_NS12placeholders3_10E


//--------------------- .text._ZN3cub18CUB_300001_SM_10006detail11EmptyKernelIvEEvv --------------------------
	.section	.text._ZN3cub18CUB_300001_SM_10006detail11EmptyKernelIvEEvv,"ax",@progbits
	.align	128
        .global         _ZN3cub18CUB_300001_SM_10006detail11EmptyKernelIvEEvv
        .type           _ZN3cub18CUB_300001_SM_10006detail11EmptyKernelIvEEvv,@function
        .size           _ZN3cub18CUB_300001_SM_10006detail11EmptyKernelIvEEvv,(.L_x_225 - _ZN3cub18CUB_300001_SM_10006detail11EmptyKernelIvEEvv)
        .other          _ZN3cub18CUB_300001_SM_10006detail11EmptyKernelIvEEvv,@"STO_CUDA_ENTRY STV_DEFAULT"
_ZN3cub18CUB_300001_SM_10006detail11EmptyKernelIvEEvv:
.text._ZN3cub18CUB_300001_SM_10006detail11EmptyKernelIvEEvv:
[----:B------:R-:W-:Y:S01]  /*0000*/  LDC R1, c[0x0][0x37c] ;  /* 0x0000df00ff017b82 */ /* 0x000fe20000000800 */
[----:B------:R-:W-:Y:S05]  /*0010*/  EXIT ;  /* 0x000000000000794d */ /* 0x000fea0003800000 */
.L_x_0:
[----:B------:R-:W-:-:S00]  /*0020*/  BRA `(.L_x_0) ;  /* 0xfffffffc00fc7947 */ /* 0x000fc0000383ffff */
[----:B------:R-:W-:-:S00]  /*0030*/  NOP ;  /* 0x0000000000007918 */ /* 0x000fc00000000000 */
        /* <DEDUP_REMOVED lines=12> */
.L_x_225:


//--------------------- .text._Z15decisionKernel2PfS_S_ffffi --------------------------
	.section	.text._Z15decisionKernel2PfS_S_ffffi,"ax",@progbits
	.align	128
        .global         _Z15decisionKernel2PfS_S_ffffi
        .type           _Z15decisionKernel2PfS_S_ffffi,@function
        .size           _Z15decisionKernel2PfS_S_ffffi,(.L_x_222 - _Z15decisionKernel2PfS_S_ffffi)
        .other          _Z15decisionKernel2PfS_S_ffffi,@"STO_CUDA_ENTRY STV_DEFAULT"
_Z15decisionKernel2PfS_S_ffffi:
.text._Z15decisionKernel2PfS_S_ffffi:
[----:B------:R-:W-:Y:S08]  /*0000*/  LDC R1, c[0x0][0x37c] ;  /* 0x0000df00ff017b82 */ /* 0x000ff00000000800 */
[----:B------:R-:W0:Y:S01]  /*0010*/  LDC R4, c[0x0][0x39c] ;  /* 0x0000e700ff047b82 */ /* 0x000e220000000800 */
[----:B------:R-:W-:Y:S02]  /*0020*/  UMOV UR4, 0x3f000000 ;  /* 0x3f00000000047882 */ /* 0x000fe40000000000 */
[----:B------:R-:W-:Y:S01]  /*0030*/  IMAD.U32 R5, RZ, RZ, UR4 ;  /* 0x00000004ff057e24 */ /* 0x000fe2000f8e00ff */
[----:B0-----:R-:W0:Y:S08]  /*0040*/  MUFU.RCP R2, R4 ;  /* 0x0000000400027308 */ /* 0x001e300000001000 */
[----:B------:R-:W1:Y:S01]  /*0050*/  FCHK P0, R5, R4 ;  /* 0x0000000405007302 */ /* 0x000e620000000000 */
[----:B0-----:R-:W-:-:S04]  /*0060*/  FFMA R3, R2, -R4, 1 ;  /* 0x3f80000002037423 */ /* 0x001fc80000000804 */
[----:B------:R-:W-:-:S04]  /*0070*/  FFMA R2, R2, R3, R2 ;  /* 0x0000000302027223 */ /* 0x000fc80000000002 */
[----:B------:R-:W-:-:S04]  /*0080*/  FFMA R3, R2, 0.5, RZ ;  /* 0x3f00000002037823 */ /* 0x000fc800000000ff */
[----:B------:R-:W-:-:S04]  /*0090*/  FFMA R0, R3, -R4, 0.5 ;  /* 0x3f00000003007423 */ /* 0x000fc80000000804 */
[----:B------:R-:W-:Y:S01]  /*00a0*/  FFMA R2, R2, R0, R3 ;  /* 0x0000000002027223 */ /* 0x000fe20000000003 */
[----:B-1----:R-:W-:Y:S06]  /*00b0*/  @!P0 BRA `(.L_x_1) ;  /* 0x0000000000188947 */ /* 0x002fec0003800000 */
[----:B------:R-:W0:Y:S01]  /*00c0*/  LDCU UR4, c[0x0][0x39c] ;  /* 0x00007380ff0477ac */ /* 0x000e220008000800 */
[----:B------:R-:W-:Y:S01]  /*00d0*/  IMAD.MOV.U32 R4, RZ, RZ, 0x3f000000 ;  /* 0x3f000000ff047424 */ /* 0x000fe200078e00ff */
[----:B------:R-:W-:Y:S01]  /*00e0*/  MOV R10, 0x110 ;  /* 0x00000110000a7802 */ /* 0x000fe20000000f00 */
[----:B0-----:R-:W-:-:S07]  /*00f0*/  IMAD.U32 R5, RZ, RZ, UR4 ;  /* 0x00000004ff057e24 */ /* 0x001fce000f8e00ff */
[----:B------:R-:W-:Y:S05]  /*0100*/  CALL.REL.NOINC `($__internal_0_$__cuda_sm3x_div_rn_noftz_f32_slowpath) ;  /* 0x0000004800b47944 */ /* 0x000fea0003c00000 */
[----:B------:R-:W-:-:S07]  /*0110*/  IMAD.MOV.U32 R2, RZ, RZ, R0 ;  /* 0x000000ffff027224 */ /* 0x000fce00078e0000 */
.L_x_1:
        /* <DEDUP_REMOVED lines=12> */
[----:B------:R-:W-:Y:S01]  /*01e0*/  HFMA2 R4, -RZ, RZ, 1.75, 0 ;  /* 0x3f000000ff047431 */ /* 0x000fe200000001ff */
[----:B------:R-:W-:Y:S01]  /*01f0*/  MOV R10, 0x220 ;  /* 0x00000220000a7802 */ /* 0x000fe20000000f00 */
[----:B0-----:R-:W-:-:S07]  /*0200*/  IMAD.U32 R5, RZ, RZ, UR4 ;  /* 0x00000004ff057e24 */ /* 0x001fce000f8e00ff */
[----:B------:R-:W-:Y:S05]  /*0210*/  CALL.REL.NOINC `($__internal_0_$__cuda_sm3x_div_rn_noftz_f32_slowpath) ;  /* 0x0000004800707944 */ /* 0x000fea0003c00000 */
[----:B------:R-:W-:-:S07]  /*0220*/  IMAD.MOV.U32 R3, RZ, RZ, R0 ;  /* 0x000000ffff037224 */ /* 0x000fce00078e0000 */
.L_x_2:
        /* <DEDUP_REMOVED lines=16> */
[----:B------:R-:W-:-:S07]  /*0330*/  MOV R4, R0 ;  /* 0x0000000000047202 */ /* 0x000fce0000000f00 */
.L_x_3:
[----:B------:R-:W0:Y:S01]  /*0340*/  S2R R5, SR_CTAID.X ;  /* 0x0000000000057919 */ /* 0x000e220000002500 */
[----:B------:R-:W0:Y:S01]  /*0350*/  LDCU UR4, c[0x0][0x360] ;  /* 0x00006c00ff0477ac */ /* 0x000e220008000800 */
[----:B------:R-:W1:Y:S01]  /*0360*/  S2UR UR5, SR_CgaCtaId ;  /* 0x00000000000579c3 */ /* 0x000e620000008800 */
[----:B------:R-:W-:Y:S01]  /*0370*/  BSSY.RECONVERGENT B0, `(.L_x_4) ;  /* 0x000003d000007945 */ /* 0x000fe20003800200 */
[----:B------:R-:W0:Y:S01]  /*0380*/  S2R R32, SR_TID.X ;  /* 0x0000000000207919 */ /* 0x000e220000002100 */
[----:B------:R-:W2:Y:S01]  /*0390*/  LDCU UR6, c[0x0][0x364] ;  /* 0x00006c80ff0677ac */ /* 0x000ea20008000800 */
[----:B------:R-:W2:Y:S01]  /*03a0*/  S2R R0, SR_CTAID.Y ;  /* 0x0000000000007919 */ /* 0x000ea20000002600 */
[----:B------:R-:W3:Y:S03]  /*03b0*/  LDCU UR7, c[0x0][0x368] ;  /* 0x00006d00ff0777ac */ /* 0x000ee60008000800 */
[----:B------:R-:W4:Y:S01]  /*03c0*/  LDC R29, c[0x0][0x3a8] ;  /* 0x0000ea00ff1d7b82 */ /* 0x000f220000000800 */
[----:B------:R-:W2:Y:S01]  /*03d0*/  S2R R21, SR_TID.Y ;  /* 0x0000000000157919 */ /* 0x000ea20000002200 */
[----:B------:R-:W3:Y:S01]  /*03e0*/  S2R R20, SR_CTAID.Z ;  /* 0x0000000000147919 */ /* 0x000ee20000002700 */
[----:B------:R-:W3:Y:S01]  /*03f0*/  S2R R23, SR_TID.Z ;  /* 0x0000000000177919 */ /* 0x000ee20000002300 */
[----:B----4-:R-:W-:-:S02]  /*0400*/  VIADD R27, R29, 0x2 ;  /* 0x000000021d1b7836 */ /* 0x010fc40000000000 */
[----:B0-----:R-:W-:Y:S01]  /*0410*/  IMAD R30, R5, UR4, R32 ;  /* 0x00000004051e7c24 */ /* 0x001fe2000f8e0220 */
[----:B------:R-:W-:Y:S02]  /*0420*/  UMOV UR4, 0x400 ;  /* 0x0000040000047882 */ /* 0x000fe40000000000 */
[----:B-1----:R-:W-:Y:S01]  /*0430*/  ULEA UR8, UR5, UR4, 0x18 ;  /* 0x0000000405087291 */ /* 0x002fe2000f8ec0ff */
[----:B------:R-:W-:Y:S01]  /*0440*/  VIADD R22, R30, 0x1 ;  /* 0x000000011e167836 */ /* 0x000fe20000000000 */
[----:B------:R-:W-:Y:S01]  /*0450*/  UIADD3 UR4, UPT, UPT, UR4, 0x1800, URZ ;  /* 0x0000180004047890 */ /* 0x000fe2000fffe0ff */
[----:B--2---:R-:W-:-:S03]  /*0460*/  IMAD R24, R0, UR6, R21 ;  /* 0x0000000600187c24 */ /* 0x004fc6000f8e0215 */
[----:B------:R-:W-:Y:S01]  /*0470*/  ISETP.GT.AND P0, PT, R22, R29, PT ;  /* 0x0000001d1600720c */ /* 0x000fe20003f04270 */
[----:B------:R-:W-:Y:S01]  /*0480*/  ULEA UR4, UR5, UR4, 0x18 ;  /* 0x0000000405047291 */ /* 0x000fe2000f8ec0ff */
[----:B------:R-:W-:Y:S02]  /*0490*/  IMAD.U32 R5, RZ, RZ, UR8 ;  /* 0x00000008ff057e24 */ /* 0x000fe4000f8e00ff */
[----:B------:R-:W-:Y:S02]  /*04a0*/  VIADD R16, R24, 0x1 ;  /* 0x0000000118107836 */ /* 0x000fe40000000000 */
[----:B---3--:R-:W-:Y:S01]  /*04b0*/  IMAD R25, R20, UR7, R23 ;  /* 0x0000000714197c24 */ /* 0x008fe2000f8e0217 */
[----:B------:R-:W-:Y:S01]  /*04c0*/  LEA R8, R32, UR4, 0x8 ;  /* 0x0000000420087c11 */ /* 0x000fe2000f8e40ff */
[----:B------:R-:W0:Y:S01]  /*04d0*/  LDCU.64 UR6, c[0x0][0x358] ;  /* 0x00006b00ff0677ac */ /* 0x000e220008000a00 */
[----:B------:R-:W-:Y:S01]  /*04e0*/  LOP3.LUT P1, RZ, R23, R32, R21, 0xfe, !PT ;  /* 0x0000002017ff7212 */ /* 0x000fe2000782fe15 */
[----:B------:R-:W-:Y:S01]  /*04f0*/  VIADD R18, R25, 0x1 ;  /* 0x0000000119127836 */ /* 0x000fe20000000000 */
[----:B------:R-:W-:-:S02]  /*0500*/  VIMNMX R6, PT, PT, R24, R25, !PT ;  /* 0x0000001918067248 */ /* 0x000fc40007fe0100 */
[----:B------:R-:W-:Y:S02]  /*0510*/  LEA R8, R21, R8, 0x5 ;  /* 0x0000000815087211 */ /* 0x000fe400078e28ff */
[----:B------:R-:W-:Y:S01]  /*0520*/  ISETP.GE.OR P0, PT, R6, R29, P0 ;  /* 0x0000001d0600720c */ /* 0x000fe20000706670 */
[----:B------:R-:W-:Y:S02]  /*0530*/  IMAD R6, R32, 0x100, R5 ;  /* 0x0000010020067824 */ /* 0x000fe400078e0205 */
[----:B------:R-:W-:Y:S02]  /*0540*/  IMAD R28, R23, 0x4, R8 ;  /* 0x00000004171c7824 */ /* 0x000fe400078e0208 */
[----:B------:R-:W-:-:S04]  /*0550*/  IMAD R6, R21, 0x20, R6 ;  /* 0x0000002015067824 */ /* 0x000fc800078e0206 */
[----:B------:R-:W-:-:S04]  /*0560*/  IMAD R26, R23, 0x4, R6 ;  /* 0x00000004171a7824 */ /* 0x000fc800078e0206 */
[----:B0-----:R-:W-:Y:S05]  /*0570*/  @P0 BRA `(.L_x_5) ;  /* 0x0000000000700947 */ /* 0x001fea0003800000 */
[----:B------:R-:W0:Y:S01]  /*0580*/  LDC.64 R8, c[0x0][0x380] ;  /* 0x0000e000ff087b82 */ /* 0x000e220000000a00 */
[C---:B------:R-:W-:Y:S02]  /*0590*/  IMAD R10, R18.reuse, R27, R16 ;  /* 0x0000001b120a7224 */ /* 0x040fe400078e0210 */
[----:B------:R-:W-:Y:S02]  /*05a0*/  IMAD.IADD R12, R18, 0x1, R27 ;  /* 0x00000001120c7824 */ /* 0x000fe400078e021b */
[----:B------:R-:W-:-:S03]  /*05b0*/  IMAD R11, R27, R10, R22 ;  /* 0x0000000a1b0b7224 */ /* 0x000fc600078e0216 */
[----:B------:R-:W1:Y:S01]  /*05c0*/  LDC.64 R6, c[0x0][0x388] ;  /* 0x0000e200ff067b82 */ /* 0x000e620000000a00 */
[CC--:B------:R-:W-:Y:S01]  /*05d0*/  IADD3 R10, PT, PT, R27.reuse, R12.reuse, RZ ;  /* 0x0000000c1b0a7210 */ /* 0x0c0fe20007ffe0ff */
[----:B------:R-:W-:-:S04]  /*05e0*/  IMAD R12, R27, R12, R16 ;  /* 0x0000000c1b0c7224 */ /* 0x000fc800078e0210 */
[C---:B------:R-:W-:Y:S02]  /*05f0*/  IMAD R10, R27.reuse, R10, R16 ;  /* 0x0000000a1b0a7224 */ /* 0x040fe400078e0210 */
[C-C-:B------:R-:W-:Y:S02]  /*0600*/  IMAD R15, R27.reuse, R12, R22.reuse ;  /* 0x0000000c1b0f7224 */ /* 0x140fe400078e0216 */
[----:B------:R-:W-:Y:S02]  /*0610*/  IMAD R17, R27, R10, R22 ;  /* 0x0000000a1b117224 */ /* 0x000fe400078e0216 */
[----:B0-----:R-:W-:-:S04]  /*0620*/  IMAD.WIDE R34, R11, 0x4, R8 ;  /* 0x000000040b227825 */ /* 0x001fc800078e0208 */
[----:B------:R-:W-:Y:S02]  /*0630*/  IMAD.WIDE R12, R15, 0x4, R8 ;  /* 0x000000040f0c7825 */ /* 0x000fe400078e0208 */
[----:B------:R-:W2:Y:S02]  /*0640*/  LDG.E R35, desc[UR6][R34.64] ;  /* 0x0000000622237981 */ /* 0x000ea4000c1e1900 */
[--C-:B-1----:R-:W-:Y:S02]  /*0650*/  IMAD.WIDE R10, R11, 0x4, R6.reuse ;  /* 0x000000040b0a7825 */ /* 0x102fe400078e0206 */
[----:B------:R-:W3:Y:S02]  /*0660*/  LDG.E R13, desc[UR6][R12.64] ;  /* 0x000000060c0d7981 */ /* 0x000ee4000c1e1900 */
[----:B------:R-:W-:Y:S02]  /*0670*/  IMAD.WIDE R14, R15, 0x4, R6 ;  /* 0x000000040f0e7825 */ /* 0x000fe400078e0206 */
[----:B------:R-:W4:Y:S02]  /*0680*/  LDG.E R11, desc[UR6][R10.64] ;  /* 0x000000060a0b7981 */ /* 0x000f24000c1e1900 */
[----:B------:R-:W-:-:S02]  /*0690*/  IMAD.WIDE R8, R17, 0x4, R8 ;  /* 0x0000000411087825 */ /* 0x000fc400078e0208 */
[----:B------:R-:W5:Y:S02]  /*06a0*/  LDG.E R15, desc[UR6][R14.64] ;  /* 0x000000060e0f7981 */ /* 0x000f64000c1e1900 */
[----:B------:R-:W-:Y:S02]  /*06b0*/  IMAD.WIDE R6, R17, 0x4, R6 ;  /* 0x0000000411067825 */ /* 0x000fe400078e0206 */
[----:B------:R-:W5:Y:S04]  /*06c0*/  LDG.E R9, desc[UR6][R8.64] ;  /* 0x0000000608097981 */ /* 0x000f68000c1e1900 */
[----:B------:R-:W5:Y:S04]  /*06d0*/  LDG.E R7, desc[UR6][R6.64] ;  /* 0x0000000606077981 */ /* 0x000f68000c1e1900 */
[----:B--2---:R0:W-:Y:S04]  /*06e0*/  STS [R26], R35 ;  /* 0x000000231a007388 */ /* 0x0041e80000000800 */
[----:B----4-:R0:W-:Y:S04]  /*06f0*/  STS [R28], R11 ;  /* 0x0000000b1c007388 */ /* 0x0101e80000000800 */
[----:B---3--:R0:W-:Y:S04]  /*0700*/  STS [R26+0x800], R13 ;  /* 0x0008000d1a007388 */ /* 0x0081e80000000800 */
[----:B-----5:R0:W-:Y:S04]  /*0710*/  STS [R28+0x800], R15 ;  /* 0x0008000f1c007388 */ /* 0x0201e80000000800 */
[----:B------:R0:W-:Y:S04]  /*0720*/  STS [R26+0x1000], R9 ;  /* 0x001000091a007388 */ /* 0x0001e80000000800 */
[----:B------:R0:W-:Y:S02]  /*0730*/  STS [R28+0x1000], R7 ;  /* 0x001000071c007388 */ /* 0x0001e40000000800 */
.L_x_5:
[----:B------:R-:W-:Y:S05]  /*0740*/  BSYNC.RECONVERGENT B0 ;  /* 0x0000000000007941 */ /* 0x000fea0003800200 */
.L_x_4:
[C---:B------:R-:W-:Y:S01]  /*0750*/  ISETP.GE.AND P0, PT, R22.reuse, R29, PT ;  /* 0x0000001d1600720c */ /* 0x040fe20003f06270 */
[----:B------:R1:W-:Y:S01]  /*0760*/  @!P1 STS [R5+0x3000], RZ ;  /* 0x003000ff05009388 */ /* 0x0003e20000000800 */
[----:B------:R-:W-:Y:S02]  /*0770*/  BAR.SYNC.DEFER_BLOCKING 0x0 ;  /* 0x0000000000007b1d */ /* 0x000fe40000010000 */
[----:B------:R-:W-:-:S13]  /*0780*/  ISETP.LT.OR P0, PT, R22, 0x2, P0 ;  /* 0x000000021600780c */ /* 0x000fda0000701670 */
[----:B-1----:R-:W-:Y:S05]  /*0790*/  @P0 BRA `(.L_x_6) ;  /* 0x0000004000cc0947 */ /* 0x002fea0003800000 */
[-C--:B------:R-:W-:Y:S02]  /*07a0*/  ISETP.GE.AND P0, PT, R16, R29.reuse, PT ;  /* 0x0000001d1000720c */ /* 0x080fe40003f06270 */
[----:B------:R-:W-:Y:S02]  /*07b0*/  ISETP.GE.U32.AND P1, PT, R18, R29, PT ;  /* 0x0000001d1200720c */ /* 0x000fe40003f26070 */
[----:B------:R-:W-:Y:S02]  /*07c0*/  ISETP.EQ.OR P0, PT, R24, RZ, P0 ;  /* 0x000000ff1800720c */ /* 0x000fe40000702670 */
[----:B------:R-:W-:-:S04]  /*07d0*/  ISETP.EQ.OR P1, PT, R25, RZ, P1 ;  /* 0x000000ff1900720c */ /* 0x000fc80000f22670 */
[----:B------:R-:W-:-:S13]  /*07e0*/  PLOP3.LUT P0, PT, P0, P1, PT, 0xf8, 0x8f ;  /* 0x00000000008f781c */ /* 0x000fda0000703f70 */
[----:B------:R-:W-:Y:S05]  /*07f0*/  @P0 BRA `(.L_x_6) ;  /* 0x0000004000b40947 */ /* 0x000fea0003800000 */
[----:B------:R-:W-:Y:S01]  /*0800*/  ISETP.GE.U32.AND P1, PT, R32, 0x7, PT ;  /* 0x000000072000780c */ /* 0x000fe20003f26070 */
[----:B------:R-:W-:Y:S04]  /*0810*/  BSSY.RECONVERGENT B0, `(.L_x_7) ;  /* 0x000002f000007945 */ /* 0x000fe80003800200 */
[----:B------:R-:W-:Y:S01]  /*0820*/  BSSY.RELIABLE B1, `(.L_x_8) ;  /* 0x000002c000017945 */ /* 0x000fe20003800100 */
[----:B------:R-:W-:Y:S02]  /*0830*/  VIADD R8, R24, 0x2 ;  /* 0x0000000218087836 */ /* 0x000fe40000000000 */
[----:B0-----:R-:W-:-:S05]  /*0840*/  VIADD R11, R25, 0x2 ;  /* 0x00000002190b7836 */ /* 0x001fca0000000000 */
[----:B------:R-:W-:Y:S05]  /*0850*/  @!P1 BRA `(.L_x_9) ;  /* 0x0000000000249947 */ /* 0x000fea0003800000 */
[----:B------:R-:W0:Y:S01]  /*0860*/  LDCU.64 UR4, c[0x0][0x380] ;  /* 0x00007000ff0477ac */ /* 0x000e220008000a00 */
[----:B------:R-:W-:-:S04]  /*0870*/  IMAD R6, R18, R27, R16 ;  /* 0x0000001b12067224 */ /* 0x000fc800078e0210 */
[----:B------:R-:W-:-:S05]  /*0880*/  IMAD R5, R27, R6, RZ ;  /* 0x000000061b057224 */ /* 0x000fca00078e02ff */
[----:B------:R-:W-:-:S05]  /*0890*/  IADD3 R5, P0, PT, R5, R30, RZ ;  /* 0x0000001e05057210 */ /* 0x000fca0007f1e0ff */
[----:B------:R-:W-:Y:S01]  /*08a0*/  IMAD.X R10, RZ, RZ, RZ, P0 ;  /* 0x000000ffff0a7224 */ /* 0x000fe200000e06ff */
[----:B0-----:R-:W-:-:S04]  /*08b0*/  LEA R6, P0, R5, UR4, 0x2 ;  /* 0x0000000405067c11 */ /* 0x001fc8000f8010ff */
[----:B------:R-:W-:-:S05]  /*08c0*/  LEA.HI.X R7, R5, UR5, R10, 0x2, P0 ;  /* 0x0000000505077c11 */ /* 0x000fca00080f140a */
[----:B------:R0:W5:Y:S01]  /*08d0*/  LDG.E R5, desc[UR6][R6.64+0x8] ;  /* 0x0000080606057981 */ /* 0x000162000c1e1900 */
[----:B------:R-:W-:Y:S05]  /*08e0*/  BRA `(.L_x_10) ;  /* 0x0000000000287947 */ /* 0x000fea0003800000 */
.L_x_9:
[----:B------:R1:W2:Y:S01]  /*08f0*/  LDS R5, [R26+0x100] ;  /* 0x000100001a057984 */ /* 0x0002a20000000800 */
[----:B------:R-:W-:-:S13]  /*0900*/  ISETP.NE.AND P0, PT, R32, RZ, PT ;  /* 0x000000ff2000720c */ /* 0x000fda0003f05270 */
[----:B-1----:R-:W-:Y:S05]  /*0910*/  @P0 BRA `(.L_x_10) ;  /* 0x00000000001c0947 */ /* 0x002fea0003800000 */
[----:B------:R-:W0:Y:S01]  /*0920*/  LDC.64 R6, c[0x0][0x380] ;  /* 0x0000e000ff067b82 */ /* 0x000e220000000a00 */
[----:B------:R-:W-:-:S04]  /*0930*/  IMAD R9, R18, R27, R16 ;  /* 0x0000001b12097224 */ /* 0x000fc800078e0210 */
[----:B------:R-:W-:-:S04]  /*0940*/  IMAD R9, R27, R9, R30 ;  /* 0x000000091b097224 */ /* 0x000fc800078e021e */
[----:B0-----:R-:W-:-:S05]  /*0950*/  IMAD.WIDE.U32 R6, R9, 0x4, R6 ;  /* 0x0000000409067825 */ /* 0x001fca00078e0006 */
[----:B------:R0:W5:Y:S01]  /*0960*/  LDG.E R14, desc[UR6][R6.64] ;  /* 0x00000006060e7981 */ /* 0x000162000c1e1900 */
[----:B------:R-:W-:Y:S01]  /*0970*/  PLOP3.LUT P0, PT, PT, PT, PT, 0x80, 0x8 ;  /* 0x000000000008781c */ /* 0x000fe20003f0f070 */
[----:B------:R-:W-:-:S12]  /*0980*/  BRA `(.L_x_11) ;  /* 0x0000000000107947 */ /* 0x000fd80003800000 */
.L_x_10:
[----:B------:R1:W3:Y:S01]  /*0990*/  LDS R14, [R26+-0x100] ;  /* 0xffff00001a0e7984 */ /* 0x0002e20000000800 */
[----:B------:R-:W-:-:S13]  /*09a0*/  ISETP.GT.U32.AND P0, PT, R32, 0x6, PT ;  /* 0x000000062000780c */ /* 0x000fda0003f04070 */
[----:B-1----:R-:W-:Y:S05]  /*09b0*/  @P0 BRA `(.L_x_12) ;  /* 0x0000000000280947 */ /* 0x002fea0003800000 */
[----:B------:R-:W-:-:S13]  /*09c0*/  PLOP3.LUT P0, PT, PT, PT, PT, 0x8, 0x80 ;  /* 0x000000000080781c */ /* 0x000fda0003f0e170 */
.L_x_11:
[----:B------:R1:W4:Y:S01]  /*09d0*/  LDS R9, [R28+0x100] ;  /* 0x000100001c097984 */ /* 0x0003220000000800 */
[----:B------:R-:W-:Y:S05]  /*09e0*/  @P0 BREAK.RELIABLE B1 ;  /* 0x0000000000010942 */ /* 0x000fea0003800100 */
[----:B------:R-:W-:Y:S05]  /*09f0*/  @!P0 BRA `(.L_x_13) ;  /* 0x0000000000388947 */ /* 0x000fea0003800000 */
[----:B0-----:R-:W0:Y:S01]  /*0a00*/  LDC.64 R6, c[0x0][0x388] ;  /* 0x0000e200ff067b82 */ /* 0x001e220000000a00 */
[----:B------:R-:W-:-:S04]  /*0a10*/  IMAD R10, R18, R27, R16 ;  /* 0x0000001b120a7224 */ /* 0x000fc800078e0210 */
[----:B------:R-:W-:-:S04]  /*0a20*/  IMAD R13, R27, R10, R30 ;  /* 0x0000000a1b0d7224 */ /* 0x000fc800078e021e */
[----:B0-----:R-:W-:-:S05]  /*0a30*/  IMAD.WIDE.U32 R6, R13, 0x4, R6 ;  /* 0x000000040d067825 */ /* 0x001fca00078e0006 */
[----:B------:R0:W5:Y:S01]  /*0a40*/  LDG.E R34, desc[UR6][R6.64] ;  /* 0x0000000606227981 */ /* 0x000162000c1e1900 */
[----:B------:R-:W-:Y:S05]  /*0a50*/  BRA `(.L_x_14) ;  /* 0x0000000000287947 */ /* 0x000fea0003800000 */
.L_x_12:
[----:B------:R-:W1:Y:S01]  /*0a60*/  LDCU.64 UR4, c[0x0][0x388] ;  /* 0x00007100ff0477ac */ /* 0x000e620008000a00 */
[----:B0-----:R-:W-:-:S04]  /*0a70*/  IMAD R6, R18, R27, R16 ;  /* 0x0000001b12067224 */ /* 0x001fc800078e0210 */
[----:B------:R-:W-:-:S05]  /*0a80*/  IMAD R7, R27, R6, RZ ;  /* 0x000000061b077224 */ /* 0x000fca00078e02ff */
[----:B------:R-:W-:-:S05]  /*0a90*/  IADD3 R7, P0, PT, R7, R30, RZ ;  /* 0x0000001e07077210 */ /* 0x000fca0007f1e0ff */
[----:B------:R-:W-:Y:S01]  /*0aa0*/  IMAD.X R10, RZ, RZ, RZ, P0 ;  /* 0x000000ffff0a7224 */ /* 0x000fe200000e06ff */
[----:B-1----:R-:W-:-:S04]  /*0ab0*/  LEA R6, P0, R7, UR4, 0x2 ;  /* 0x0000000407067c11 */ /* 0x002fc8000f8010ff */
[----:B------:R-:W-:-:S05]  /*0ac0*/  LEA.HI.X R7, R7, UR5, R10, 0x2, P0 ;  /* 0x0000000507077c11 */ /* 0x000fca00080f140a */
[----:B------:R0:W5:Y:S04]  /*0ad0*/  LDG.E R9, desc[UR6][R6.64+0x8] ;  /* 0x0000080606097981 */ /* 0x000168000c1e1900 */
.L_x_13:
[----:B------:R-:W-:Y:S05]  /*0ae0*/  BSYNC.RELIABLE B1 ;  /* 0x0000000000017941 */ /* 0x000fea0003800100 */
.L_x_8:
[----:B------:R0:W0:Y:S02]  /*0af0*/  LDS R34, [R28+-0x100] ;  /* 0xffff00001c227984 */ /* 0x0000240000000800 */
.L_x_14:
[----:B------:R-:W-:Y:S05]  /*0b00*/  BSYNC.RECONVERGENT B0 ;  /* 0x0000000000007941 */ /* 0x000fea0003800200 */
.L_x_7:
[----:B------:R-:W-:-:S13]  /*0b10*/  ISETP.GE.U32.AND P2, PT, R21, 0x7, PT ;  /* 0x000000071500780c */ /* 0x000fda0003f46070 */
[----:B0-----:R-:W0:Y:S01]  /*0b20*/  @P2 LDC.64 R6, c[0x0][0x380] ;  /* 0x0000e000ff062b82 */ /* 0x001e220000000a00 */
[----:B------:R-:W-:-:S04]  /*0b30*/  @P2 IMAD R10, R18, R27, R8 ;  /* 0x0000001b120a2224 */ /* 0x000fc800078e0208 */
[----:B------:R-:W-:-:S04]  /*0b40*/  @P2 IMAD R13, R27, R10, R22 ;  /* 0x0000000a1b0d2224 */ /* 0x000fc800078e0216 */
[----:B0-----:R-:W-:-:S05]  /*0b50*/  @P2 IMAD.WIDE.U32 R12, R13, 0x4, R6 ;  /* 0x000000040d0c2825 */ /* 0x001fca00078e0006 */
[----:B------:R0:W5:Y:S02]  /*0b60*/  @P2 LDG.E R10, desc[UR6][R12.64] ;  /* 0x000000060c0a2981 */ /* 0x000164000c1e1900 */
[C-C-:B--23-5:R-:W-:Y:S01]  /*0b70*/  FADD R7, -R14.reuse, R5.reuse ;  /* 0x000000050e077221 */ /* 0x16cfe20000000100 */
[----:B------:R-:W-:Y:S01]  /*0b80*/  FADD R15, |R14|, |R5| ;  /* 0x400000050e0f7221 */ /* 0x000fe20000000200 */
[----:B------:R-:W-:Y:S04]  /*0b90*/  BSSY.RECONVERGENT B0, `(.L_x_15) ;  /* 0x0000024000007945 */ /* 0x000fe80003800200 */
[----:B------:R-:W-:Y:S01]  /*0ba0*/  BSSY.RELIABLE B1, `(.L_x_16) ;  /* 0x0000021000017945 */ /* 0x000fe20003800100 */
[-C--:B------:R-:W-:Y:S01]  /*0bb0*/  FMUL R6, R7, R2.reuse ;  /* 0x0000000207067220 */ /* 0x080fe20000400000 */
[----:B----4-:R-:W-:Y:S01]  /*0bc0*/  FADD R5, R34, R9 ;  /* 0x0000000922057221 */ /* 0x010fe20000000000 */
[----:B------:R-:W-:Y:S01]  /*0bd0*/  FMUL R7, R15, R2 ;  /* 0x000000020f077220 */ /* 0x000fe20000400000 */
[----:B0-----:R-:W-:Y:S06]  /*0be0*/  @P2 BRA `(.L_x_17) ;  /* 0x0000000000282947 */ /* 0x001fec0003800000 */
[----:B------:R0:W2:Y:S01]  /*0bf0*/  LDS R10, [R26+0x20] ;  /* 0x000020001a0a7984 */ /* 0x0000a20000000800 */
[----:B------:R-:W-:-:S13]  /*0c00*/  ISETP.NE.AND P0, PT, R21, RZ, PT ;  /* 0x000000ff1500720c */ /* 0x000fda0003f05270 */
[----:B0-----:R-:W-:Y:S05]  /*0c10*/  @P0 BRA `(.L_x_17) ;  /* 0x00000000001c0947 */ /* 0x001fea0003800000 */
[----:B------:R-:W0:Y:S01]  /*0c20*/  LDC.64 R8, c[0x0][0x380] ;  /* 0x0000e000ff087b82 */ /* 0x000e220000000a00 */
[----:B------:R-:W-:-:S04]  /*0c30*/  IMAD R12, R18, R27, R24 ;  /* 0x0000001b120c7224 */ /* 0x000fc800078e0218 */
[----:B------:R-:W-:-:S04]  /*0c40*/  IMAD R13, R27, R12, R22 ;  /* 0x0000000c1b0d7224 */ /* 0x000fc800078e0216 */
[----:B0-----:R-:W-:-:S05]  /*0c50*/  IMAD.WIDE.U32 R8, R13, 0x4, R8 ;  /* 0x000000040d087825 */ /* 0x001fca00078e0008 */
[----:B------:R0:W5:Y:S01]  /*0c60*/  LDG.E R15, desc[UR6][R8.64] ;  /* 0x00000006080f7981 */ /* 0x000162000c1e1900 */
[----:B------:R-:W-:Y:S01]  /*0c70*/  PLOP3.LUT P0, PT, PT, PT, PT, 0x80, 0x8 ;  /* 0x000000000008781c */ /* 0x000fe20003f0f070 */
[----:B------:R-:W-:-:S12]  /*0c80*/  BRA `(.L_x_18) ;  /* 0x0000000000107947 */ /* 0x000fd80003800000 */
.L_x_17:
[----:B------:R0:W3:Y:S01]  /*0c90*/  LDS R15, [R26+-0x20] ;  /* 0xffffe0001a0f7984 */ /* 0x0000e20000000800 */
[----:B------:R-:W-:-:S13]  /*0ca0*/  ISETP.GT.U32.AND P0, PT, R21, 0x6, PT ;  /* 0x000000061500780c */ /* 0x000fda0003f04070 */
[----:B0-----:R-:W-:Y:S05]  /*0cb0*/  @P0 BRA `(.L_x_19) ;  /* 0x0000000000280947 */ /* 0x001fea0003800000 */
[----:B------:R-:W-:-:S13]  /*0cc0*/  PLOP3.LUT P0, PT, PT, PT, PT, 0x8, 0x80 ;  /* 0x000000000080781c */ /* 0x000fda0003f0e170 */
.L_x_18:
[----:B------:R4:W0:Y:S01]  /*0cd0*/  LDS R14, [R28+0x20] ;  /* 0x000020001c0e7984 */ /* 0x0008220000000800 */
        /* <DEDUP_REMOVED lines=8> */
.L_x_19:
[----:B------:R-:W0:Y:S01]  /*0d60*/  LDC.64 R12, c[0x0][0x388] ;  /* 0x0000e200ff0c7b82 */ /* 0x000e220000000a00 */
[----:B------:R-:W-:-:S04]  /*0d70*/  IMAD R8, R18, R27, R8 ;  /* 0x0000001b12087224 */ /* 0x000fc800078e0208 */
[----:B------:R-:W-:-:S04]  /*0d80*/  IMAD R9, R27, R8, R22 ;  /* 0x000000081b097224 */ /* 0x000fc800078e0216 */
[----:B0-----:R-:W-:-:S05]  /*0d90*/  IMAD.WIDE.U32 R12, R9, 0x4, R12 ;  /* 0x00000004090c7825 */ /* 0x001fca00078e000c */
[----:B------:R0:W5:Y:S02]  /*0da0*/  LDG.E R14, desc[UR6][R12.64] ;  /* 0x000000060c0e7981 */ /* 0x000164000c1e1900 */
.L_x_20:
[----:B------:R-:W-:Y:S05]  /*0db0*/  BSYNC.RELIABLE B1 ;  /* 0x0000000000017941 */ /* 0x000fea0003800100 */
.L_x_16:
[----:B------:R0:W0:Y:S02]  /*0dc0*/  LDS R19, [R28+-0x20] ;  /* 0xffffe0001c137984 */ /* 0x0000240000000800 */
.L_x_21:
[----:B------:R-:W-:Y:S05]  /*0dd0*/  BSYNC.RECONVERGENT B0 ;  /* 0x0000000000007941 */ /* 0x000fea0003800200 */
.L_x_15:
        /* <DEDUP_REMOVED lines=10> */
[----:B------:R-:W-:Y:S01]  /*0e80*/  FADD R8, R19, R14 ;  /* 0x0000000e13087221 */ /* 0x000fe20000000000 */
[-C--:B------:R-:W-:Y:S01]  /*0e90*/  FMUL R9, R34, R3.reuse ;  /* 0x0000000322097220 */ /* 0x080fe20000400000 */
        /* <DEDUP_REMOVED lines=12> */
.L_x_24:
[----:B------:R0:W3:Y:S01]  /*0f60*/  LDS R34, [R26+-0x4] ;  /* 0xfffffc001a227984 */ /* 0x0000e20000000800 */
[----:B------:R-:W-:-:S13]  /*0f70*/  ISETP.GT.U32.AND P0, PT, R23, 0x6, PT ;  /* 0x000000061700780c */ /* 0x000fda0003f04070 */
[----:B0-----:R-:W-:Y:S05]  /*0f80*/  @P0 BRA `(.L_x_26) ;  /* 0x0000000000280947 */ /* 0x001fea0003800000 */
[----:B------:R-:W-:-:S13]  /*0f90*/  PLOP3.LUT P0, PT, PT, PT, PT, 0x8, 0x80 ;  /* 0x000000000080781c */ /* 0x000fda0003f0e170 */
.L_x_25:
        /* <DEDUP_REMOVED lines=9> */
.L_x_26:
[----:B------:R-:W0:Y:S01]  /*1030*/  LDC.64 R12, c[0x0][0x388] ;  /* 0x0000e200ff0c7b82 */ /* 0x000e220000000a00 */
[----:B------:R-:W-:-:S04]  /*1040*/  IMAD R11, R27, R11, R16 ;  /* 0x0000000b1b0b7224 */ /* 0x000fc800078e0210 */
[----:B------:R-:W-:-:S04]  /*1050*/  IMAD R11, R27, R11, R22 ;  /* 0x0000000b1b0b7224 */ /* 0x000fc800078e0216 */
[----:B0-----:R-:W-:-:S05]  /*1060*/  IMAD.WIDE.U32 R12, R11, 0x4, R12 ;  /* 0x000000040b0c7825 */ /* 0x001fca00078e000c */
[----:B------:R0:W5:Y:S02]  /*1070*/  LDG.E R11, desc[UR6][R12.64] ;  /* 0x000000060c0b7981 */ /* 0x000164000c1e1900 */
.L_x_27:
[----:B------:R-:W-:Y:S05]  /*1080*/  BSYNC.RELIABLE B1 ;  /* 0x0000000000017941 */ /* 0x000fea0003800100 */
.L_x_23:
[----:B------:R0:W0:Y:S02]  /*1090*/  LDS R36, [R28+-0x4] ;  /* 0xfffffc001c247984 */ /* 0x0000240000000800 */
.L_x_28:
[----:B------:R-:W-:Y:S05]  /*10a0*/  BSYNC.RECONVERGENT B0 ;  /* 0x0000000000007941 */ /* 0x000fea0003800200 */
.L_x_22:
[----:B0-----:R-:W0:Y:S01]  /*10b0*/  @P1 LDC.64 R12, c[0x0][0x380] ;  /* 0x0000e000ff0c1b82 */ /* 0x001e220000000a00 */
[----:B------:R-:W-:-:S04]  /*10c0*/  @P1 IMAD.IADD R14, R18, 0x1, R27 ;  /* 0x00000001120e1824 */ /* 0x000fc800078e021b */
[----:B------:R-:W-:-:S04]  /*10d0*/  @P1 IMAD R14, R27, R14, R16 ;  /* 0x0000000e1b0e1224 */ /* 0x000fc800078e0210 */
[----:B------:R-:W-:-:S05]  /*10e0*/  @P1 IMAD R15, R27, R14, RZ ;  /* 0x0000000e1b0f1224 */ /* 0x000fca00078e02ff */
[----:B------:R-:W-:-:S04]  /*10f0*/  @P1 IADD3 R15, P0, PT, R15, R30, RZ ;  /* 0x0000001e0f0f1210 */ /* 0x000fc80007f1e0ff */
[----:B------:R-:W-:Y:S02]  /*1100*/  @P1 IADD3.X R38, PT, PT, RZ, RZ, RZ, P0, !PT ;  /* 0x000000ffff261210 */ /* 0x000fe400007fe4ff */
[----:B0-----:R-:W-:-:S04]  /*1110*/  @P1 LEA R14, P0, R15, R12, 0x2 ;  /* 0x0000000c0f0e1211 */ /* 0x001fc800078010ff */
[----:B------:R-:W-:-:S05]  /*1120*/  @P1 LEA.HI.X R15, R15, R13, R38, 0x2, P0 ;  /* 0x0000000d0f0f1211 */ /* 0x000fca00000f1426 */
[----:B------:R0:W5:Y:S02]  /*1130*/  @P1 LDG.E R31, desc[UR6][R14.64+0x8] ;  /* 0x000008060e1f1981 */ /* 0x000164000c1e1900 */
[C-C-:B--23-5:R-:W-:Y:S01]  /*1140*/  FADD R13, -R34.reuse, R17.reuse ;  /* 0x00000011220d7221 */ /* 0x16cfe20000000100 */
[----:B------:R-:W-:Y:S01]  /*1150*/  FADD R17, |R34|, |R17| ;  /* 0x4000001122117221 */ /* 0x000fe20000000200 */
[----:B------:R-:W-:Y:S04]  /*1160*/  BSSY.RECONVERGENT B0, `(.L_x_29) ;  /* 0x000002a000007945 */ /* 0x000fe80003800200 */
[----:B------:R-:W-:Y:S01]  /*1170*/  BSSY.RELIABLE B1, `(.L_x_30) ;  /* 0x0000020000017945 */ /* 0x000fe20003800100 */
[-C--:B------:R-:W-:Y:S01]  /*1180*/  FMUL R12, R13, R4.reuse ;  /* 0x000000040d0c7220 */ /* 0x080fe20000400000 */
[----:B------:R-:W-:Y:S01]  /*1190*/  FADD R11, R36, R11 ;  /* 0x0000000b240b7221 */ /* 0x000fe20000000000 */
[----:B------:R-:W-:Y:S01]  /*11a0*/  FMUL R13, R17, R4 ;  /* 0x00000004110d7220 */ /* 0x000fe20000400000 */
[----:B0-----:R-:W-:Y:S06]  /*11b0*/  @P1 BRA `(.L_x_31) ;  /* 0x00000000000c1947 */ /* 0x001fec0003800000 */
[----:B------:R0:W2:Y:S01]  /*11c0*/  LDS R31, [R26+0x900] ;  /* 0x000900001a1f7984 */ /* 0x0000a20000000800 */
[----:B------:R-:W-:-:S13]  /*11d0*/  ISETP.NE.AND P0, PT, R32, RZ, PT ;  /* 0x000000ff2000720c */ /* 0x000fda0003f05270 */
[----:B0-----:R-:W-:Y:S05]  /*11e0*/  @!P0 BRA `(.L_x_32) ;  /* 0x0000000000388947 */ /* 0x001fea0003800000 */
.L_x_31:
[----:B------:R3:W0:Y:S01]  /*11f0*/  LDS R34, [R26+0x700] ;  /* 0x000700001a227984 */ /* 0x0006220000000800 */
[----:B------:R-:W-:Y:S01]  /*1200*/  PLOP3.LUT P0, PT, PT, PT, PT, 0x8, 0x80 ;  /* 0x000000000080781c */ /* 0x000fe20003f0e170 */
[----:B------:R-:W-:-:S12]  /*1210*/  @!P1 BRA `(.L_x_33) ;  /* 0x0000000000489947 */ /* 0x000fd80003800000 */
[--C-:B------:R-:W-:Y:S01]  /*1220*/  IMAD.IADD R14, R25, 0x1, R27.reuse ;  /* 0x00000001190e7824 */ /* 0x100fe200078e021b */
[----:B------:R-:W1:Y:S03]  /*1230*/  LDCU.64 UR4, c[0x0][0x388] ;  /* 0x00007100ff0477ac */ /* 0x000e660008000a00 */
[----:B------:R-:W-:-:S04]  /*1240*/  IMAD R15, R27, R14, R27 ;  /* 0x0000000e1b0f7224 */ /* 0x000fc800078e021b */
[----:B------:R-:W-:-:S04]  /*1250*/  IMAD.IADD R16, R16, 0x1, R15 ;  /* 0x0000000110107824 */ /* 0x000fc800078e020f */
[----:B------:R-:W-:-:S05]  /*1260*/  IMAD R15, R27, R16, RZ ;  /* 0x000000101b0f7224 */ /* 0x000fca00078e02ff */
[----:B------:R-:W-:-:S05]  /*1270*/  IADD3 R15, P0, PT, R15, R30, RZ ;  /* 0x0000001e0f0f7210 */ /* 0x000fca0007f1e0ff */
[----:B------:R-:W-:Y:S01]  /*1280*/  IMAD.X R16, RZ, RZ, RZ, P0 ;  /* 0x000000ffff107224 */ /* 0x000fe200000e06ff */
[----:B-1----:R-:W-:-:S04]  /*1290*/  LEA R14, P0, R15, UR4, 0x2 ;  /* 0x000000040f0e7c11 */ /* 0x002fc8000f8010ff */
[----:B------:R-:W-:-:S05]  /*12a0*/  LEA.HI.X R15, R15, UR5, R16, 0x2, P0 ;  /* 0x000000050f0f7c11 */ /* 0x000fca00080f1410 */
[----:B------:R1:W5:Y:S01]  /*12b0*/  LDG.E R33, desc[UR6][R14.64+0x8] ;  /* 0x000008060e217981 */ /* 0x000362000c1e1900 */
[----:B------:R-:W-:Y:S05]  /*12c0*/  BRA `(.L_x_34) ;  /* 0x0000000000287947 */ /* 0x000fea0003800000 */
.L_x_32:
[----:B------:R-:W0:Y:S01]  /*12d0*/  LDC.64 R14, c[0x0][0x380] ;  /* 0x0000e000ff0e7b82 */ /* 0x000e220000000a00 */
[----:B------:R-:W-:-:S04]  /*12e0*/  IMAD.IADD R17, R18, 0x1, R27 ;  /* 0x0000000112117824 */ /* 0x000fc800078e021b */
[----:B------:R-:W-:-:S04]  /*12f0*/  IMAD R17, R27, R17, R16 ;  /* 0x000000111b117224 */ /* 0x000fc800078e0210 */
[----:B------:R-:W-:-:S04]  /*1300*/  IMAD R17, R27, R17, R30 ;  /* 0x000000111b117224 */ /* 0x000fc800078e021e */
[----:B0-----:R-:W-:-:S05]  /*1310*/  IMAD.WIDE.U32 R14, R17, 0x4, R14 ;  /* 0x00000004110e7825 */ /* 0x001fca00078e000e */
[----:B------:R0:W5:Y:S01]  /*1320*/  LDG.E R34, desc[UR6][R14.64] ;  /* 0x000000060e227981 */ /* 0x000162000c1e1900 */
[----:B------:R-:W-:-:S13]  /*1330*/  PLOP3.LUT P0, PT, PT, PT, PT, 0x80, 0x8 ;  /* 0x000000000008781c */ /* 0x000fda0003f0f070 */
.L_x_33:
[----:B------:R0:W0:Y:S01]  /*1340*/  LDS R33, [R28+0x900] ;  /* 0x000900001c217984 */ /* 0x0000220000000800 */
[----:B------:R-:W-:Y:S05]  /*1350*/  @P0 BREAK.RELIABLE B1 ;  /* 0x0000000000010942 */ /* 0x000fea0003800100 */
[----:B------:R-:W-:Y:S05]  /*1360*/  @P0 BRA `(.L_x_35) ;  /* 0x00000000000c0947 */ /* 0x000fea0003800000 */
.L_x_34:
[----:B------:R-:W-:Y:S05]  /*1370*/  BSYNC.RELIABLE B1 ;  /* 0x0000000000017941 */ /* 0x000fea0003800100 */
.L_x_30:
[----:B------:R0:W0:Y:S01]  /*1380*/  LDS R16, [R28+0x700] ;  /* 0x000700001c107984 */ /* 0x0000220000000800 */
[----:B------:R-:W-:Y:S05]  /*1390*/  BRA `(.L_x_36) ;  /* 0x0000000000187947 */ /* 0x000fea0003800000 */
.L_x_35:
[----:B0-----:R-:W0:Y:S01]  /*13a0*/  LDC.64 R14, c[0x0][0x388] ;  /* 0x0000e200ff0e7b82 */ /* 0x001e220000000a00 */
[----:B------:R-:W-:-:S04]  /*13b0*/  IMAD.IADD R18, R18, 0x1, R27 ;  /* 0x0000000112127824 */ /* 0x000fc800078e021b */
[----:B------:R-:W-:-:S04]  /*13c0*/  IMAD R18, R27, R18, R16 ;  /* 0x000000121b127224 */ /* 0x000fc800078e0210 */
[----:B------:R-:W-:-:S04]  /*13d0*/  IMAD R17, R27, R18, R30 ;  /* 0x000000121b117224 */ /* 0x000fc800078e021e */
[----:B0-----:R-:W-:-:S05]  /*13e0*/  IMAD.WIDE.U32 R14, R17, 0x4, R14 ;  /* 0x00000004110e7825 */ /* 0x001fca00078e000e */
[----:B------:R0:W5:Y:S02]  /*13f0*/  LDG.E R16, desc[UR6][R14.64] ;  /* 0x000000060e107981 */ /* 0x000164000c1e1900 */
.L_x_36:
[----:B------:R-:W-:Y:S05]  /*1400*/  BSYNC.RECONVERGENT B0 ;  /* 0x0000000000007941 */ /* 0x000fea0003800200 */
.L_x_29:
[----:B01----:R-:W0:Y:S01]  /*1410*/  @P2 LDC.64 R14, c[0x0][0x380] ;  /* 0x0000e000ff0e2b82 */ /* 0x003e220000000a00 */
[----:B------:R-:W-:-:S05]  /*1420*/  @P2 IADD3 R18, PT, PT, R25, R27, RZ ;  /* 0x0000001b19122210 */ /* 0x000fca0007ffe0ff */
[----:B------:R-:W-:-:S05]  /*1430*/  @P2 IMAD R17, R27, R18, R27 ;  /* 0x000000121b112224 */ /* 0x000fca00078e021b */
[----:B------:R-:W-:-:S05]  /*1440*/  @P2 IADD3 R17, PT, PT, R24, 0x2, R17 ;  /* 0x0000000218112810 */ /* 0x000fca0007ffe011 */
[----:B------:R-:W-:-:S04]  /*1450*/  @P2 IMAD R17, R27, R17, R22 ;  /* 0x000000111b112224 */ /* 0x000fc800078e0216 */
[----:B0-----:R-:W-:-:S05]  /*1460*/  @P2 IMAD.WIDE.U32 R18, R17, 0x4, R14 ;  /* 0x0000000411122825 */ /* 0x001fca00078e000e */
[----:B------:R0:W5:Y:S02]  /*1470*/  @P2 LDG.E R17, desc[UR6][R18.64] ;  /* 0x0000000612112981 */ /* 0x000164000c1e1900 */
[C-C-:B--2--5:R-:W-:Y:S01]  /*1480*/  FADD R35, -R34.reuse, R31.reuse ;  /* 0x0000001f22237221 */ /* 0x164fe20000000100 */
[----:B------:R-:W-:Y:S01]  /*1490*/  FADD R31, |R34|, |R31| ;  /* 0x4000001f221f7221 */ /* 0x000fe20000000200 */
[----:B------:R-:W-:Y:S04]  /*14a0*/  BSSY.RECONVERGENT B0, `(.L_x_37) ;  /* 0x0000029000007945 */ /* 0x000fe80003800200 */
[----:B------:R-:W-:Y:S01]  /*14b0*/  BSSY.RELIABLE B1, `(.L_x_38) ;  /* 0x000001e000017945 */ /* 0x000fe20003800100 */
[----:B------:R-:W-:Y:S01]  /*14c0*/  FADD R15, R16, R33 ;  /* 0x00000021100f7221 */ /* 0x000fe20000000000 */
[-C--:B------:R-:W-:Y:S01]  /*14d0*/  FMUL R14, R35, R2.reuse ;  /* 0x00000002230e7220 */ /* 0x080fe20000400000 */
[----:B------:R-:W-:Y:S01]  /*14e0*/  FMUL R16, R31, R2 ;  /* 0x000000021f107220 */ /* 0x000fe20000400000 */
[----:B0-----:R-:W-:Y:S06]  /*14f0*/  @P2 BRA `(.L_x_39) ;  /* 0x00000000000c2947 */ /* 0x001fec0003800000 */
[----:B------:R0:W1:Y:S01]  /*1500*/  LDS R17, [R26+0x820] ;  /* 0x000820001a117984 */ /* 0x0000620000000800 */
[----:B------:R-:W-:-:S13]  /*1510*/  ISETP.NE.AND P0, PT, R21, RZ, PT ;  /* 0x000000ff1500720c */ /* 0x000fda0003f05270 */
[----:B0-----:R-:W-:Y:S05]  /*1520*/  @!P0 BRA `(.L_x_40) ;  /* 0x00000000002c8947 */ /* 0x001fea0003800000 */
.L_x_39:
[----:B------:R2:W0:Y:S01]  /*1530*/  LDS R34, [R26+0x7e0] ;  /* 0x0007e0001a227984 */ /* 0x0004220000000800 */
[----:B------:R-:W-:Y:S01]  /*1540*/  PLOP3.LUT P0, PT, PT, PT, PT, 0x8, 0x80 ;  /* 0x000000000080781c */ /* 0x000fe20003f0e170 */
[----:B------:R-:W-:-:S12]  /*1550*/  @!P2 BRA `(.L_x_41) ;  /* 0x000000000040a947 */ /* 0x000fd80003800000 */
[----:B------:R-:W2:Y:S01]  /*1560*/  LDC.64 R18, c[0x0][0x388] ;  /* 0x0000e200ff127b82 */ /* 0x000ea20000000a00 */
[----:B------:R-:W-:-:S04]  /*1570*/  IMAD.IADD R36, R25, 0x1, R27 ;  /* 0x0000000119247824 */ /* 0x000fc800078e021b */
[----:B------:R-:W-:-:S05]  /*1580*/  IMAD R31, R27, R36, R27 ;  /* 0x000000241b1f7224 */ /* 0x000fca00078e021b */
[----:B------:R-:W-:-:S05]  /*1590*/  IADD3 R31, PT, PT, R24, 0x2, R31 ;  /* 0x00000002181f7810 */ /* 0x000fca0007ffe01f */
[----:B------:R-:W-:-:S04]  /*15a0*/  IMAD R31, R27, R31, R22 ;  /* 0x0000001f1b1f7224 */ /* 0x000fc800078e0216 */
[----:B--2---:R-:W-:-:S05]  /*15b0*/  IMAD.WIDE.U32 R18, R31, 0x4, R18 ;  /* 0x000000041f127825 */ /* 0x004fca00078e0012 */
[----:B------:R2:W5:Y:S01]  /*15c0*/  LDG.E R38, desc[UR6][R18.64] ;  /* 0x0000000612267981 */ /* 0x000562000c1e1900 */
[----:B------:R-:W-:Y:S05]  /*15d0*/  BRA `(.L_x_42) ;  /* 0x00000000002c7947 */ /* 0x000fea0003800000 */
.L_x_40:
[----:B------:R-:W0:Y:S01]  /*15e0*/  LDC.64 R18, c[0x0][0x380] ;  /* 0x0000e000ff127b82 */ /* 0x000e220000000a00 */
[----:B------:R-:W-:-:S04]  /*15f0*/  IMAD.IADD R34, R25, 0x1, R27 ;  /* 0x0000000119227824 */ /* 0x000fc800078e021b */
[----:B------:R-:W-:-:S04]  /*1600*/  IMAD R31, R27, R34, R27 ;  /* 0x000000221b1f7224 */ /* 0x000fc800078e021b */
[----:B------:R-:W-:-:S04]  /*1610*/  IMAD.IADD R31, R24, 0x1, R31 ;  /* 0x00000001181f7824 */ /* 0x000fc800078e021f */
[----:B------:R-:W-:-:S04]  /*1620*/  IMAD R31, R27, R31, R22 ;  /* 0x0000001f1b1f7224 */ /* 0x000fc800078e0216 */
[----:B0-----:R-:W-:-:S05]  /*1630*/  IMAD.WIDE.U32 R18, R31, 0x4, R18 ;  /* 0x000000041f127825 */ /* 0x001fca00078e0012 */
[----:B------:R0:W5:Y:S01]  /*1640*/  LDG.E R34, desc[UR6][R18.64] ;  /* 0x0000000612227981 */ /* 0x000162000c1e1900 */
[----:B------:R-:W-:-:S13]  /*1650*/  PLOP3.LUT P0, PT, PT, PT, PT, 0x80, 0x8 ;  /* 0x000000000008781c */ /* 0x000fda0003f0f070 */
.L_x_41:
[----:B------:R0:W0:Y:S01]  /*1660*/  LDS R38, [R28+0x820] ;  /* 0x000820001c267984 */ /* 0x0000220000000800 */
[----:B------:R-:W-:Y:S05]  /*1670*/  @P0 BREAK.RELIABLE B1 ;  /* 0x0000000000010942 */ /* 0x000fea0003800100 */
[----:B------:R-:W-:Y:S05]  /*1680*/  @P0 BRA `(.L_x_43) ;  /* 0x00000000000c0947 */ /* 0x000fea0003800000 */
.L_x_42:
[----:B------:R-:W-:Y:S05]  /*1690*/  BSYNC.RELIABLE B1 ;  /* 0x0000000000017941 */ /* 0x000fea0003800100 */
.L_x_38:
[----:B------:R0:W0:Y:S01]  /*16a0*/  LDS R33, [R28+0x7e0] ;  /* 0x0007e0001c217984 */ /* 0x0000220000000800 */
[----:B------:R-:W-:Y:S05]  /*16b0*/  BRA `(.L_x_44) ;  /* 0x00000000001c7947 */ /* 0x000fea0003800000 */
.L_x_43:
[----:B0-----:R-:W0:Y:S01]  /*16c0*/  LDC.64 R18, c[0x0][0x388] ;  /* 0x0000e200ff127b82 */ /* 0x001e220000000a00 */
[----:B------:R-:W-:-:S04]  /*16d0*/  IMAD.IADD R36, R25, 0x1, R27 ;  /* 0x0000000119247824 */ /* 0x000fc800078e021b */
[----:B------:R-:W-:-:S04]  /*16e0*/  IMAD R31, R27, R36, R27 ;  /* 0x000000241b1f7224 */ /* 0x000fc800078e021b */
[----:B------:R-:W-:-:S04]  /*16f0*/  IMAD.IADD R31, R24, 0x1, R31 ;  /* 0x00000001181f7824 */ /* 0x000fc800078e021f */
[----:B------:R-:W-:-:S04]  /*1700*/  IMAD R31, R27, R31, R22 ;  /* 0x0000001f1b1f7224 */ /* 0x000fc800078e0216 */
[----:B0-----:R-:W-:-:S05]  /*1710*/  IMAD.WIDE.U32 R18, R31, 0x4, R18 ;  /* 0x000000041f127825 */ /* 0x001fca00078e0012 */
[----:B------:R0:W5:Y:S02]  /*1720*/  LDG.E R33, desc[UR6][R18.64] ;  /* 0x0000000612217981 */ /* 0x000164000c1e1900 */
.L_x_44:
[----:B------:R-:W-:Y:S05]  /*1730*/  BSYNC.RECONVERGENT B0 ;  /* 0x0000000000007941 */ /* 0x000fea0003800200 */
.L_x_37:
[----:B0-2---:R-:W0:Y:S01]  /*1740*/  @P3 LDC.64 R18, c[0x0][0x380] ;  /* 0x0000e000ff123b82 */ /* 0x005e220000000a00 */
[----:B------:R-:W-:-:S05]  /*1750*/  @P3 IADD3 R31, PT, PT, R25, 0x2, R27 ;  /* 0x00000002191f3810 */ /* 0x000fca0007ffe01b */
[----:B------:R-:W-:-:S04]  /*1760*/  @P3 IMAD R36, R27, R31, R24 ;  /* 0x0000001f1b243224 */ /* 0x000fc800078e0218 */
[----:B------:R-:W-:-:S05]  /*1770*/  @P3 IMAD R31, R27, R36, R27 ;  /* 0x000000241b1f3224 */ /* 0x000fca00078e021b */
[----:B------:R-:W-:-:S05]  /*1780*/  @P3 IADD3 R31, PT, PT, R22, R31, RZ ;  /* 0x0000001f161f3210 */ /* 0x000fca0007ffe0ff */
[----:B0-----:R-:W-:-:S05]  /*1790*/  @P3 IMAD.WIDE.U32 R18, R31, 0x4, R18 ;  /* 0x000000041f123825 */ /* 0x001fca00078e0012 */
[----:B------:R0:W5:Y:S02]  /*17a0*/  @P3 LDG.E R31, desc[UR6][R18.64] ;  /* 0x00000006121f3981 */ /* 0x000164000c1e1900 */
[C-C-:B-1---5:R-:W-:Y:S01]  /*17b0*/  FADD R36, -R34.reuse, R17.reuse ;  /* 0x0000001122247221 */ /* 0x162fe20000000100 */
        /* <DEDUP_REMOVED lines=10> */
.L_x_47:
[----:B------:R2:W0:Y:S01]  /*1860*/  LDS R34, [R26+0x7fc] ;  /* 0x0007fc001a227984 */ /* 0x0004220000000800 */
[----:B------:R-:W-:Y:S01]  /*1870*/  PLOP3.LUT P0, PT, PT, PT, PT, 0x8, 0x80 ;  /* 0x000000000080781c */ /* 0x000fe20003f0e170 */
[----:B------:R-:W-:-:S12]  /*1880*/  @!P3 BRA `(.L_x_49) ;  /* 0x000000000040b947 */ /* 0x000fd80003800000 */
[----:B------:R-:W2:Y:S01]  /*1890*/  LDC.64 R18, c[0x0][0x388] ;  /* 0x0000e200ff127b82 */ /* 0x000ea20000000a00 */
[----:B------:R-:W-:-:S05]  /*18a0*/  IADD3 R29, PT, PT, R25, 0x2, R27 ;  /* 0x00000002191d7810 */ /* 0x000fca0007ffe01b */
[----:B------:R-:W-:-:S04]  /*18b0*/  IMAD R36, R27, R29, R24 ;  /* 0x0000001d1b247224 */ /* 0x000fc800078e0218 */
[----:B------:R-:W-:-:S04]  /*18c0*/  IMAD R29, R27, R36, R27 ;  /* 0x000000241b1d7224 */ /* 0x000fc800078e021b */
[----:B------:R-:W-:-:S04]  /*18d0*/  IMAD.IADD R29, R22, 0x1, R29 ;  /* 0x00000001161d7824 */ /* 0x000fc800078e021d */
[----:B--2---:R-:W-:-:S05]  /*18e0*/  IMAD.WIDE.U32 R18, R29, 0x4, R18 ;  /* 0x000000041d127825 */ /* 0x004fca00078e0012 */
[----:B------:R2:W5:Y:S01]  /*18f0*/  LDG.E R41, desc[UR6][R18.64] ;  /* 0x0000000612297981 */ /* 0x000562000c1e1900 */
[----:B------:R-:W-:Y:S05]  /*1900*/  BRA `(.L_x_50) ;  /* 0x00000000002c7947 */ /* 0x000fea0003800000 */
.L_x_48:
[----:B------:R-:W0:Y:S01]  /*1910*/  LDC.64 R18, c[0x0][0x380] ;  /* 0x0000e000ff127b82 */ /* 0x000e220000000a00 */
[----:B------:R-:W-:-:S05]  /*1920*/  IADD3.X R33, PT, PT, R25, R29, RZ, PT, PT ;  /* 0x0000001d19217210 */ /* 0x000fca0003fee4ff */
[----:B------:R-:W-:-:S04]  /*1930*/  IMAD R34, R27, R33, R24 ;  /* 0x000000211b227224 */ /* 0x000fc800078e0218 */
[----:B------:R-:W-:-:S04]  /*1940*/  IMAD R33, R27, R34, R27 ;  /* 0x000000221b217224 */ /* 0x000fc800078e021b */
[----:B------:R-:W-:-:S04]  /*1950*/  IMAD.IADD R33, R22, 0x1, R33 ;  /* 0x0000000116217824 */ /* 0x000fc800078e0221 */
[----:B0-----:R-:W-:-:S05]  /*1960*/  IMAD.WIDE.U32 R18, R33, 0x4, R18 ;  /* 0x0000000421127825 */ /* 0x001fca00078e0012 */
[----:B------:R0:W5:Y:S01]  /*1970*/  LDG.E R34, desc[UR6][R18.64] ;  /* 0x0000000612227981 */ /* 0x000162000c1e1900 */
[----:B------:R-:W-:-:S13]  /*1980*/  PLOP3.LUT P0, PT, PT, PT, PT, 0x80, 0x8 ;  /* 0x000000000008781c */ /* 0x000fda0003f0f070 */
.L_x_49:
[----:B------:R0:W0:Y:S01]  /*1990*/  LDS R41, [R28+0x804] ;  /* 0x000804001c297984 */ /* 0x0000220000000800 */
[----:B------:R-:W-:Y:S05]  /*19a0*/  @P0 BREAK.RELIABLE B1 ;  /* 0x0000000000010942 */ /* 0x000fea0003800100 */
[----:B------:R-:W-:Y:S05]  /*19b0*/  @P0 BRA `(.L_x_51) ;  /* 0x00000000000c0947 */ /* 0x000fea0003800000 */
.L_x_50:
[----:B------:R-:W-:Y:S05]  /*19c0*/  BSYNC.RELIABLE B1 ;  /* 0x0000000000017941 */ /* 0x000fea0003800100 */
.L_x_46:
[----:B------:R0:W0:Y:S01]  /*19d0*/  LDS R36, [R28+0x7fc] ;  /* 0x0007fc001c247984 */ /* 0x0000220000000800 */
[----:B------:R-:W-:Y:S05]  /*19e0*/  BRA `(.L_x_52) ;  /* 0x00000000001c7947 */ /* 0x000fea0003800000 */
.L_x_51:
[----:B0-----:R-:W0:Y:S01]  /*19f0*/  LDC.64 R18, c[0x0][0x388] ;  /* 0x0000e200ff127b82 */ /* 0x001e220000000a00 */
[----:B------:R-:W-:-:S05]  /*1a00*/  IADD3.X R29, PT, PT, R25, R29, RZ, PT, PT ;  /* 0x0000001d191d7210 */ /* 0x000fca0003fee4ff */
[----:B------:R-:W-:-:S04]  /*1a10*/  IMAD R36, R27, R29, R24 ;  /* 0x0000001d1b247224 */ /* 0x000fc800078e0218 */
[----:B------:R-:W-:-:S04]  /*1a20*/  IMAD R29, R27, R36, R27 ;  /* 0x000000241b1d7224 */ /* 0x000fc800078e021b */
[----:B------:R-:W-:-:S04]  /*1a30*/  IMAD.IADD R29, R22, 0x1, R29 ;  /* 0x00000001161d7824 */ /* 0x000fc800078e021d */
[----:B0-----:R-:W-:-:S05]  /*1a40*/  IMAD.WIDE.U32 R18, R29, 0x4, R18 ;  /* 0x000000041d127825 */ /* 0x001fca00078e0012 */
[----:B------:R0:W5:Y:S02]  /*1a50*/  LDG.E R36, desc[UR6][R18.64] ;  /* 0x0000000612247981 */ /* 0x000164000c1e1900 */
.L_x_52:
[----:B------:R-:W-:Y:S05]  /*1a60*/  BSYNC.RECONVERGENT B0 ;  /* 0x0000000000007941 */ /* 0x000fea0003800200 */
.L_x_45:
[----:B0-2---:R-:W0:Y:S01]  /*1a70*/  @P1 LDC.64 R18, c[0x0][0x380] ;  /* 0x0000e000ff121b82 */ /* 0x005e220000000a00 */
[----:B------:R-:W-:-:S04]  /*1a80*/  @P1 IMAD R40, R27, 0x2, R25 ;  /* 0x000000021b281824 */ /* 0x000fc800078e0219 */
[----:B------:R-:W-:-:S04]  /*1a90*/  @P1 IMAD R29, R27, R40, R27 ;  /* 0x000000281b1d1224 */ /* 0x000fc800078e021b */
[----:B------:R-:W-:-:S04]  /*1aa0*/  @P1 IMAD.IADD R40, R24, 0x1, R29 ;  /* 0x0000000118281824 */ /* 0x000fc800078e021d */
[----:B------:R-:W-:-:S05]  /*1ab0*/  @P1 IMAD R29, R27, R40, R27 ;  /* 0x000000281b1d1224 */ /* 0x000fca00078e021b */
[----:B------:R-:W-:-:S04]  /*1ac0*/  @P1 IADD3 R29, P0, PT, R30, R29, RZ ;  /* 0x0000001d1e1d1210 */ /* 0x000fc80007f1e0ff */
[----:B------:R-:W-:Y:S02]  /*1ad0*/  @P1 IADD3.X R40, PT, PT, RZ, RZ, RZ, P0, !PT ;  /* 0x000000ffff281210 */ /* 0x000fe400007fe4ff */
[----:B0-----:R-:W-:-:S04]  /*1ae0*/  @P1 LEA R18, P0, R29, R18, 0x2 ;  /* 0x000000121d121211 */ /* 0x001fc800078010ff */
[----:B------:R-:W-:-:S05]  /*1af0*/  @P1 LEA.HI.X R19, R29, R19, R40, 0x2, P0 ;  /* 0x000000131d131211 */ /* 0x000fca00000f1428 */
        /* <DEDUP_REMOVED lines=12> */
.L_x_55:
[----:B------:R2:W0:Y:S01]  /*1bc0*/  LDS R32, [R26+0xf00] ;  /* 0x000f00001a207984 */ /* 0x0004220000000800 */
[----:B------:R-:W-:Y:S01]  /*1bd0*/  PLOP3.LUT P0, PT, PT, PT, PT, 0x8, 0x80 ;  /* 0x000000000080781c */ /* 0x000fe20003f0e170 */
[----:B------:R-:W-:-:S12]  /*1be0*/  @!P1 BRA `(.L_x_57) ;  /* 0x0000000000509947 */ /* 0x000fd80003800000 */
[C---:B------:R-:W-:Y:S01]  /*1bf0*/  IMAD R18, R27.reuse, 0x2, R25 ;  /* 0x000000021b127824 */ /* 0x040fe200078e0219 */
[----:B------:R-:W2:Y:S03]  /*1c00*/  LDCU.64 UR4, c[0x0][0x388] ;  /* 0x00007100ff0477ac */ /* 0x000ea60008000a00 */
[----:B------:R-:W-:-:S04]  /*1c10*/  IMAD R19, R27, R18, R27 ;  /* 0x000000121b137224 */ /* 0x000fc800078e021b */
[----:B------:R-:W-:-:S04]  /*1c20*/  IMAD.IADD R18, R24, 0x1, R19 ;  /* 0x0000000118127824 */ /* 0x000fc800078e0213 */
[----:B------:R-:W-:-:S05]  /*1c30*/  IMAD R19, R27, R18, R27 ;  /* 0x000000121b137224 */ /* 0x000fca00078e021b */
[----:B------:R-:W-:-:S05]  /*1c40*/  IADD3 R19, P0, PT, R30, R19, RZ ;  /* 0x000000131e137210 */ /* 0x000fca0007f1e0ff */
[----:B------:R-:W-:Y:S01]  /*1c50*/  IMAD.X R30, RZ, RZ, RZ, P0 ;  /* 0x000000ffff1e7224 */ /* 0x000fe200000e06ff */
[----:B--2---:R-:W-:-:S04]  /*1c60*/  LEA R18, P0, R19, UR4, 0x2 ;  /* 0x0000000413127c11 */ /* 0x004fc8000f8010ff */
[----:B------:R-:W-:-:S05]  /*1c70*/  LEA.HI.X R19, R19, UR5, R30, 0x2, P0 ;  /* 0x0000000513137c11 */ /* 0x000fca00080f141e */
[----:B------:R2:W5:Y:S01]  /*1c80*/  LDG.E R31, desc[UR6][R18.64+0x8] ;  /* 0x00000806121f7981 */ /* 0x000562000c1e1900 */
[----:B------:R-:W-:Y:S05]  /*1c90*/  BRA `(.L_x_58) ;  /* 0x0000000000307947 */ /* 0x000fea0003800000 */
.L_x_56:
[----:B------:R-:W0:Y:S01]  /*1ca0*/  LDC.64 R18, c[0x0][0x380] ;  /* 0x0000e000ff127b82 */ /* 0x000e220000000a00 */
[----:B------:R-:W-:-:S04]  /*1cb0*/  IMAD R32, R27, 0x2, R25 ;  /* 0x000000021b207824 */ /* 0x000fc800078e0219 */
[----:B------:R-:W-:-:S04]  /*1cc0*/  IMAD R31, R27, R32, R27 ;  /* 0x000000201b1f7224 */ /* 0x000fc800078e021b */
[----:B------:R-:W-:-:S04]  /*1cd0*/  IMAD.IADD R32, R24, 0x1, R31 ;  /* 0x0000000118207824 */ /* 0x000fc800078e021f */
[----:B------:R-:W-:-:S05]  /*1ce0*/  IMAD R31, R27, R32, R27 ;  /* 0x000000201b1f7224 */ /* 0x000fca00078e021b */
[----:B------:R-:W-:-:S05]  /*1cf0*/  IADD3 R31, PT, PT, R30, R31, RZ ;  /* 0x0000001f1e1f7210 */ /* 0x000fca0007ffe0ff */
[----:B0-----:R-:W-:-:S05]  /*1d00*/  IMAD.WIDE.U32 R18, R31, 0x4, R18 ;  /* 0x000000041f127825 */ /* 0x001fca00078e0012 */
[----:B------:R0:W5:Y:S01]  /*1d10*/  LDG.E R32, desc[UR6][R18.64] ;  /* 0x0000000612207981 */ /* 0x000162000c1e1900 */
[----:B------:R-:W-:-:S13]  /*1d20*/  PLOP3.LUT P0, PT, PT, PT, PT, 0x80, 0x8 ;  /* 0x000000000008781c */ /* 0x000fda0003f0f070 */
.L_x_57:
[----:B------:R0:W0:Y:S01]  /*1d30*/  LDS R31, [R28+0x1100] ;  /* 0x001100001c1f7984 */ /* 0x0000220000000800 */
[----:B------:R-:W-:Y:S05]  /*1d40*/  @P0 BREAK.RELIABLE B1 ;  /* 0x0000000000010942 */ /* 0x000fea0003800100 */
[----:B------:R-:W-:Y:S05]  /*1d50*/  @P0 BRA `(.L_x_59) ;  /* 0x00000000000c0947 */ /* 0x000fea0003800000 */
.L_x_58:
[----:B------:R-:W-:Y:S05]  /*1d60*/  BSYNC.RELIABLE B1 ;  /* 0x0000000000017941 */ /* 0x000fea0003800100 */
.L_x_54:
[----:B------:R0:W0:Y:S01]  /*1d70*/  LDS R34, [R28+0xf00] ;  /* 0x000f00001c227984 */ /* 0x0000220000000800 */
[----:B------:R-:W-:Y:S05]  /*1d80*/  BRA `(.L_x_60) ;  /* 0x0000000000207947 */ /* 0x000fea0003800000 */
.L_x_59:
[----:B0-----:R-:W0:Y:S01]  /*1d90*/  LDC.64 R18, c[0x0][0x388] ;  /* 0x0000e200ff127b82 */ /* 0x001e220000000a00 */
[----:B------:R-:W-:-:S04]  /*1da0*/  IMAD R34, R27, 0x2, R25 ;  /* 0x000000021b227824 */ /* 0x000fc800078e0219 */
[----:B------:R-:W-:-:S04]  /*1db0*/  IMAD R33, R27, R34, R27 ;  /* 0x000000221b217224 */ /* 0x000fc800078e021b */
[----:B------:R-:W-:-:S04]  /*1dc0*/  IMAD.IADD R34, R24, 0x1, R33 ;  /* 0x0000000118227824 */ /* 0x000fc800078e0221 */
[----:B------:R-:W-:-:S04]  /*1dd0*/  IMAD R33, R27, R34, R27 ;  /* 0x000000221b217224 */ /* 0x000fc800078e021b */
[----:B------:R-:W-:-:S04]  /*1de0*/  IMAD.IADD R33, R30, 0x1, R33 ;  /* 0x000000011e217824 */ /* 0x000fc800078e0221 */
[----:B0-----:R-:W-:-:S05]  /*1df0*/  IMAD.WIDE.U32 R18, R33, 0x4, R18 ;  /* 0x0000000421127825 */ /* 0x001fca00078e0012 */
[----:B------:R0:W5:Y:S02]  /*1e00*/  LDG.E R34, desc[UR6][R18.64] ;  /* 0x0000000612227981 */ /* 0x000164000c1e1900 */
.L_x_60:
[----:B------:R-:W-:Y:S05]  /*1e10*/  BSYNC.RECONVERGENT B0 ;  /* 0x0000000000007941 */ /* 0x000fea0003800200 */
.L_x_53:
[----:B0-2---:R-:W0:Y:S01]  /*1e20*/  @P2 LDC.64 R18, c[0x0][0x380] ;  /* 0x0000e000ff122b82 */ /* 0x005e220000000a00 */
[----:B------:R-:W-:-:S04]  /*1e30*/  @P2 IMAD R30, R27, 0x2, R25 ;  /* 0x000000021b1e2824 */ /* 0x000fc800078e0219 */
[----:B------:R-:W-:-:S05]  /*1e40*/  @P2 IMAD R33, R27, R30, R27 ;  /* 0x0000001e1b212224 */ /* 0x000fca00078e021b */
[----:B------:R-:W-:-:S05]  /*1e50*/  @P2 IADD3 R30, PT, PT, R24, 0x2, R33 ;  /* 0x00000002181e2810 */ /* 0x000fca0007ffe021 */
[----:B------:R-:W-:-:S04]  /*1e60*/  @P2 IMAD R33, R27, R30, R22 ;  /* 0x0000001e1b212224 */ /* 0x000fc800078e0216 */
[----:B0-----:R-:W-:-:S05]  /*1e70*/  @P2 IMAD.WIDE.U32 R18, R33, 0x4, R18 ;  /* 0x0000000421122825 */ /* 0x001fca00078e0012 */
[----:B------:R0:W5:Y:S02]  /*1e80*/  @P2 LDG.E R30, desc[UR6][R18.64] ;  /* 0x00000006121e2981 */ /* 0x000164000c1e1900 */
[----:B-----5:R-:W-:Y:S01]  /*1e90*/  FADD R43, R34, R31 ;  /* 0x0000001f222b7221 */ /* 0x020fe20000000000 */
[C-C-:B-1----:R-:W-:Y:S01]  /*1ea0*/  FADD R31, -R32.reuse, R29.reuse ;  /* 0x0000001d201f7221 */ /* 0x142fe20000000100 */
[----:B------:R-:W-:Y:S01]  /*1eb0*/  FADD R45, |R32|, |R29| ;  /* 0x4000001d202d7221 */ /* 0x000fe20000000200 */
[----:B------:R-:W-:Y:S04]  /*1ec0*/  BSSY.RECONVERGENT B0, `(.L_x_61) ;  /* 0x0000029000007945 */ /* 0x000fe80003800200 */
[----:B------:R-:W-:Y:S01]  /*1ed0*/  BSSY.RELIABLE B1, `(.L_x_62) ;  /* 0x000001e000017945 */ /* 0x000fe20003800100 */
[-C--:B------:R-:W-:Y:S01]  /*1ee0*/  FMUL R43, R43, R2.reuse ;  /* 0x000000022b2b7220 */ /* 0x080fe20000400000 */
[-C--:B------:R-:W-:Y:S01]  /*1ef0*/  FMUL R44, R31, R2.reuse ;  /* 0x000000021f2c7220 */ /* 0x080fe20000400000 */
[----:B------:R-:W-:Y:S01]  /*1f00*/  FMUL R45, R45, R2 ;  /* 0x000000022d2d7220 */ /* 0x000fe20000400000 */
[----:B0-----:R-:W-:Y:S06]  /*1f10*/  @P2 BRA `(.L_x_63) ;  /* 0x00000000000c2947 */ /* 0x001fec0003800000 */
[----:B------:R0:W1:Y:S01]  /*1f20*/  LDS R30, [R26+0x1020] ;  /* 0x001020001a1e7984 */ /* 0x0000620000000800 */
[----:B------:R-:W-:-:S13]  /*1f30*/  ISETP.NE.AND P0, PT, R21, RZ, PT ;  /* 0x000000ff1500720c */ /* 0x000fda0003f05270 */
[----:B0-----:R-:W-:Y:S05]  /*1f40*/  @!P0 BRA `(.L_x_64) ;  /* 0x00000000002c8947 */ /* 0x001fea0003800000 */
.L_x_63:
[----:B------:R2:W0:Y:S01]  /*1f50*/  LDS R31, [R26+0xfe0] ;  /* 0x000fe0001a1f7984 */ /* 0x0004220000000800 */
[----:B------:R-:W-:Y:S01]  /*1f60*/  PLOP3.LUT P0, PT, PT, PT, PT, 0x8, 0x80 ;  /* 0x000000000080781c */ /* 0x000fe20003f0e170 */
[----:B------:R-:W-:-:S12]  /*1f70*/  @!P2 BRA `(.L_x_65) ;  /* 0x000000000040a947 */ /* 0x000fd80003800000 */
[----:B------:R-:W2:Y:S01]  /*1f80*/  LDC.64 R18, c[0x0][0x388] ;  /* 0x0000e200ff127b82 */ /* 0x000ea20000000a00 */
[----:B------:R-:W-:-:S04]  /*1f90*/  IMAD R32, R27, 0x2, R25 ;  /* 0x000000021b207824 */ /* 0x000fc800078e0219 */
[----:B------:R-:W-:-:S05]  /*1fa0*/  IMAD R29, R27, R32, R27 ;  /* 0x000000201b1d7224 */ /* 0x000fca00078e021b */
[----:B------:R-:W-:-:S05]  /*1fb0*/  IADD3 R29, PT, PT, R24, 0x2, R29 ;  /* 0x00000002181d7810 */ /* 0x000fca0007ffe01d */
[----:B------:R-:W-:-:S04]  /*1fc0*/  IMAD R29, R27, R29, R22 ;  /* 0x0000001d1b1d7224 */ /* 0x000fc800078e0216 */
[----:B--2---:R-:W-:-:S05]  /*1fd0*/  IMAD.WIDE.U32 R18, R29, 0x4, R18 ;  /* 0x000000041d127825 */ /* 0x004fca00078e0012 */
[----:B------:R2:W5:Y:S01]  /*1fe0*/  LDG.E R32, desc[UR6][R18.64] ;  /* 0x0000000612207981 */ /* 0x000562000c1e1900 */
[----:B------:R-:W-:Y:S05]  /*1ff0*/  BRA `(.L_x_66) ;  /* 0x00000000002c7947 */ /* 0x000fea0003800000 */
.L_x_64:
[----:B------:R-:W0:Y:S01]  /*2000*/  LDC.64 R18, c[0x0][0x380] ;  /* 0x0000e000ff127b82 */ /* 0x000e220000000a00 */
[----:B------:R-:W-:-:S05]  /*2010*/  LEA R32, R27, R25, 0x1 ;  /* 0x000000191b207211 */ /* 0x000fca00078e08ff */
[----:B------:R-:W-:-:S04]  /*2020*/  IMAD R29, R27, R32, R27 ;  /* 0x000000201b1d7224 */ /* 0x000fc800078e021b */
[----:B------:R-:W-:-:S04]  /*2030*/  IMAD.IADD R29, R24, 0x1, R29 ;  /* 0x00000001181d7824 */ /* 0x000fc800078e021d */
[----:B------:R-:W-:-:S04]  /*2040*/  IMAD R29, R27, R29, R22 ;  /* 0x0000001d1b1d7224 */ /* 0x000fc800078e0216 */
[----:B0-----:R-:W-:-:S05]  /*2050*/  IMAD.WIDE.U32 R18, R29, 0x4, R18 ;  /* 0x000000041d127825 */ /* 0x001fca00078e0012 */
[----:B------:R0:W5:Y:S01]  /*2060*/  LDG.E R31, desc[UR6][R18.64] ;  /* 0x00000006121f7981 */ /* 0x000162000c1e1900 */
[----:B------:R-:W-:-:S13]  /*2070*/  PLOP3.LUT P0, PT, PT, PT, PT, 0x80, 0x8 ;  /* 0x000000000008781c */ /* 0x000fda0003f0f070 */
.L_x_65:
[----:B------:R0:W0:Y:S01]  /*2080*/  LDS R32, [R28+0x1020] ;  /* 0x001020001c207984 */ /* 0x0000220000000800 */
[----:B------:R-:W-:Y:S05]  /*2090*/  @P0 BREAK.RELIABLE B1 ;  /* 0x0000000000010942 */ /* 0x000fea0003800100 */
[----:B------:R-:W-:Y:S05]  /*20a0*/  @P0 BRA `(.L_x_67) ;  /* 0x00000000000c0947 */ /* 0x000fea0003800000 */
.L_x_66:
[----:B------:R-:W-:Y:S05]  /*20b0*/  BSYNC.RELIABLE B1 ;  /* 0x0000000000017941 */ /* 0x000fea0003800100 */
.L_x_62:
[----:B------:R0:W0:Y:S01]  /*20c0*/  LDS R33, [R28+0xfe0] ;  /* 0x000fe0001c217984 */ /* 0x0000220000000800 */
[----:B------:R-:W-:Y:S05]  /*20d0*/  BRA `(.L_x_68) ;  /* 0x00000000001c7947 */ /* 0x000fea0003800000 */
.L_x_67:
[----:B0-----:R-:W0:Y:S01]  /*20e0*/  LDC.64 R18, c[0x0][0x388] ;  /* 0x0000e200ff127b82 */ /* 0x001e220000000a00 */
[----:B------:R-:W-:-:S04]  /*20f0*/  IMAD R34, R27, 0x2, R25 ;  /* 0x000000021b227824 */ /* 0x000fc800078e0219 */
[----:B------:R-:W-:-:S04]  /*2100*/  IMAD R29, R27, R34, R27 ;  /* 0x000000221b1d7224 */ /* 0x000fc800078e021b */
[----:B------:R-:W-:-:S04]  /*2110*/  IMAD.IADD R29, R24, 0x1, R29 ;  /* 0x00000001181d7824 */ /* 0x000fc800078e021d */
[----:B------:R-:W-:-:S04]  /*2120*/  IMAD R29, R27, R29, R22 ;  /* 0x0000001d1b1d7224 */ /* 0x000fc800078e0216 */
[----:B0-----:R-:W-:-:S05]  /*2130*/  IMAD.WIDE.U32 R18, R29, 0x4, R18 ;  /* 0x000000041d127825 */ /* 0x001fca00078e0012 */
[----:B------:R0:W5:Y:S02]  /*2140*/  LDG.E R33, desc[UR6][R18.64] ;  /* 0x0000000612217981 */ /* 0x000164000c1e1900 */
.L_x_68:
[----:B------:R-:W-:Y:S05]  /*2150*/  BSYNC.RECONVERGENT B0 ;  /* 0x0000000000007941 */ /* 0x000fea0003800200 */
.L_x_61:
[----:B0-2---:R-:W0:Y:S01]  /*2160*/  @P3 LDC.64 R18, c[0x0][0x380] ;  /* 0x0000e000ff123b82 */ /* 0x005e220000000a00 */
[----:B------:R-:W-:-:S04]  /*2170*/  @P3 IMAD R29, R27, 0x2, R25 ;  /* 0x000000021b1d3824 */ /* 0x000fc800078e0219 */
[----:B------:R-:W-:-:S04]  /*2180*/  @P3 VIADD R29, R29, 0x2 ;  /* 0x000000021d1d3836 */ /* 0x000fc80000000000 */
[----:B------:R-:W-:-:S04]  /*2190*/  @P3 IMAD R34, R27, R29, R24 ;  /* 0x0000001d1b223224 */ /* 0x000fc800078e0218 */
[----:B------:R-:W-:-:S05]  /*21a0*/  @P3 IMAD R29, R27, R34, R27 ;  /* 0x000000221b1d3224 */ /* 0x000fca00078e021b */
[----:B------:R-:W-:-:S05]  /*21b0*/  @P3 IADD3 R29, PT, PT, R22, R29, RZ ;  /* 0x0000001d161d3210 */ /* 0x000fca0007ffe0ff */
        /* <DEDUP_REMOVED lines=14> */
.L_x_71:
[----:B---3--:R-:W2:Y:S01]  /*22a0*/  LDS R26, [R26+0xffc] ;  /* 0x000ffc001a1a7984 */ /* 0x008ea20000000800 */
[----:B------:R-:W-:Y:S01]  /*22b0*/  PLOP3.LUT P0, PT, PT, PT, PT, 0x8, 0x80 ;  /* 0x000000000080781c */ /* 0x000fe20003f0e170 */
[----:B------:R-:W-:-:S12]  /*22c0*/  @!P3 BRA `(.L_x_73) ;  /* 0x000000000054b947 */ /* 0x000fd80003800000 */
[----:B------:R-:W0:Y:S01]  /*22d0*/  LDCU UR4, c[0x0][0x368] ;  /* 0x00006d00ff0477ac */ /* 0x000e220008000800 */
[----:B------:R-:W3:Y:S01]  /*22e0*/  LDC.64 R18, c[0x0][0x388] ;  /* 0x0000e200ff127b82 */ /* 0x000ee20000000a00 */
[----:B------:R-:W4:Y:S01]  /*22f0*/  LDCU UR5, c[0x0][0x364] ;  /* 0x00006c80ff0577ac */ /* 0x000f220008000800 */
[----:B0-----:R-:W-:-:S04]  /*2300*/  IMAD R20, R20, UR4, R23 ;  /* 0x0000000414147c24 */ /* 0x001fc8000f8e0217 */
[----:B------:R-:W-:Y:S02]  /*2310*/  IMAD R20, R27, 0x2, R20 ;  /* 0x000000021b147824 */ /* 0x000fe400078e0214 */
[----:B----4-:R-:W-:Y:S02]  /*2320*/  IMAD R0, R0, UR5, R21 ;  /* 0x0000000500007c24 */ /* 0x010fe4000f8e0215 */
[----:B------:R-:W-:-:S04]  /*2330*/  VIADD R20, R20, 0x2 ;  /* 0x0000000214147836 */ /* 0x000fc80000000000 */
[----:B------:R-:W-:-:S04]  /*2340*/  IMAD R0, R27, R20, R0 ;  /* 0x000000141b007224 */ /* 0x000fc800078e0200 */
[----:B------:R-:W-:-:S04]  /*2350*/  IMAD R27, R27, R0, R27 ;  /* 0x000000001b1b7224 */ /* 0x000fc800078e021b */
[----:B------:R-:W-:-:S04]  /*2360*/  IMAD.IADD R27, R22, 0x1, R27 ;  /* 0x00000001161b7824 */ /* 0x000fc800078e021b */
[----:B---3--:R-:W-:-:S05]  /*2370*/  IMAD.WIDE.U32 R18, R27, 0x4, R18 ;  /* 0x000000041b127825 */ /* 0x008fca00078e0012 */
[----:B------:R0:W5:Y:S01]  /*2380*/  LDG.E R0, desc[UR6][R18.64] ;  /* 0x0000000612007981 */ /* 0x000162000c1e1900 */
[----:B------:R-:W-:Y:S05]  /*2390*/  BRA `(.L_x_74) ;  /* 0x00000000002c7947 */ /* 0x000fea0003800000 */
.L_x_72:
[----:B------:R-:W0:Y:S01]  /*23a0*/  LDC.64 R18, c[0x0][0x380] ;  /* 0x0000e000ff127b82 */ /* 0x000e220000000a00 */
[----:B------:R-:W-:-:S04]  /*23b0*/  IMAD R0, R27, 0x2, R25 ;  /* 0x000000021b007824 */ /* 0x000fc800078e0219 */
[----:B------:R-:W-:-:S04]  /*23c0*/  IMAD R0, R27, R0, R24 ;  /* 0x000000001b007224 */ /* 0x000fc800078e0218 */
[----:B------:R-:W-:-:S04]  /*23d0*/  IMAD R21, R27, R0, R27 ;  /* 0x000000001b157224 */ /* 0x000fc800078e021b */
[----:B------:R-:W-:-:S04]  /*23e0*/  IMAD.IADD R21, R22, 0x1, R21 ;  /* 0x0000000116157824 */ /* 0x000fc800078e0215 */
[----:B0-----:R-:W-:-:S05]  /*23f0*/  IMAD.WIDE.U32 R18, R21, 0x4, R18 ;  /* 0x0000000415127825 */ /* 0x001fca00078e0012 */
[----:B---3--:R0:W5:Y:S01]  /*2400*/  LDG.E R26, desc[UR6][R18.64] ;  /* 0x00000006121a7981 */ /* 0x008162000c1e1900 */
[----:B------:R-:W-:-:S13]  /*2410*/  PLOP3.LUT P0, PT, PT, PT, PT, 0x80, 0x8 ;  /* 0x000000000008781c */ /* 0x000fda0003f0f070 */
.L_x_73:
[----:B------:R3:W0:Y:S01]  /*2420*/  LDS R0, [R28+0x1004] ;  /* 0x001004001c007984 */ /* 0x0006220000000800 */
[----:B------:R-:W-:Y:S05]  /*2430*/  @P0 BREAK.RELIABLE B1 ;  /* 0x0000000000010942 */ /* 0x000fea0003800100 */
[----:B------:R-:W-:Y:S05]  /*2440*/  @P0 BRA `(.L_x_75) ;  /* 0x00000000000c0947 */ /* 0x000fea0003800000 */
.L_x_74:
[----:B------:R-:W-:Y:S05]  /*2450*/  BSYNC.RELIABLE B1 ;  /* 0x0000000000017941 */ /* 0x000fea0003800100 */
.L_x_70:
[----:B------:R0:W0:Y:S01]  /*2460*/  LDS R21, [R28+0xffc] ;  /* 0x000ffc001c157984 */ /* 0x0000220000000800 */
[----:B------:R-:W-:Y:S05]  /*2470*/  BRA `(.L_x_76) ;  /* 0x00000000001c7947 */ /* 0x000fea0003800000 */
.L_x_75:
[----:B0-----:R-:W0:Y:S01]  /*2480*/  LDC.64 R18, c[0x0][0x388] ;  /* 0x0000e200ff127b82 */ /* 0x001e220000000a00 */
[----:B------:R-:W-:-:S05]  /*2490*/  LEA R25, R27, R25, 0x1 ;  /* 0x000000191b197211 */ /* 0x000fca00078e08ff */
[----:B------:R-:W-:-:S04]  /*24a0*/  IMAD R24, R27, R25, R24 ;  /* 0x000000191b187224 */ /* 0x000fc800078e0218 */
[----:B------:R-:W-:-:S04]  /*24b0*/  IMAD R27, R27, R24, R27 ;  /* 0x000000181b1b7224 */ /* 0x000fc800078e021b */
[----:B------:R-:W-:-:S04]  /*24c0*/  IMAD.IADD R27, R22, 0x1, R27 ;  /* 0x00000001161b7824 */ /* 0x000fc800078e021b */
[----:B0-----:R-:W-:-:S05]  /*24d0*/  IMAD.WIDE.U32 R18, R27, 0x4, R18 ;  /* 0x000000041b127825 */ /* 0x001fca00078e0012 */
[----:B------:R0:W5:Y:S02]  /*24e0*/  LDG.E R21, desc[UR6][R18.64] ;  /* 0x0000000612157981 */ /* 0x000164000c1e1900 */
.L_x_76:
[----:B------:R-:W-:Y:S05]  /*24f0*/  BSYNC.RECONVERGENT B0 ;  /* 0x0000000000007941 */ /* 0x000fea0003800200 */
.L_x_69:
[----:B0-----:R-:W0:Y:S01]  /*2500*/  F2F.F64.F32 R18, R6 ;  /* 0x0000000600127310 */ /* 0x001e220000201800 */
[----:B-----5:R-:W-:Y:S01]  /*2510*/  FADD R49, R21, R0 ;  /* 0x0000000015317221 */ /* 0x020fe20000000000 */
[C-C-:B-12---:R-:W-:Y:S01]  /*2520*/  FADD R21, -R26.reuse, R29.reuse ;  /* 0x0000001d1a157221 */ /* 0x146fe20000000100 */
[----:B------:R-:W-:Y:S01]  /*2530*/  FADD R51, |R26|, |R29| ;  /* 0x4000001d1a337221 */ /* 0x000fe20000000200 */
[----:B------:R-:W-:Y:S01]  /*2540*/  BSSY.RECONVERGENT B0, `(.L_x_77) ;  /* 0x0000007000007945 */ /* 0x000fe20003800200 */
[-C--:B------:R-:W-:Y:S01]  /*2550*/  FMUL R49, R49, R4.reuse ;  /* 0x0000000431317220 */ /* 0x080fe20000400000 */
[-C--:B------:R-:W-:Y:S01]  /*2560*/  FMUL R50, R21, R4.reuse ;  /* 0x0000000415327220 */ /* 0x080fe20000400000 */
[----:B------:R-:W-:Y:S01]  /*2570*/  FMUL R51, R51, R4 ;  /* 0x0000000433337220 */ /* 0x000fe20000400000 */
[----:B------:R-:W-:Y:S01]  /*2580*/  MOV R0, 0x25b0 ;  /* 0x000025b000007802 */ /* 0x000fe20000000f00 */
[----:B0-----:R-:W-:-:S11]  /*2590*/  DADD R52, -RZ, |R18| ;  /* 0x00000000ff347229 */ /* 0x001fd60000000512 */
[----:B---34-:R-:W-:Y:S05]  /*25a0*/  CALL.REL.NOINC `($_Z15decisionKernel2PfS_S_ffffi$__internal_accurate_pow) ;  /* 0x0000002c002c7944 */ /* 0x018fea0003c00000 */
[----:B------:R-:W-:Y:S05]  /*25b0*/  BSYNC.RECONVERGENT B0 ;  /* 0x0000000000007941 */ /* 0x000fea0003800200 */
.L_x_77:
[----:B------:R-:W-:Y:S01]  /*25c0*/  DADD R20, R18, 2 ;  /* 0x4000000012147429 */ /* 0x000fe20000000000 */
[----:B------:R-:W-:Y:S01]  /*25d0*/  FSETP.NEU.AND P0, PT, R6, RZ, PT ;  /* 0x000000ff0600720b */ /* 0x000fe20003f0d000 */
[----:B------:R-:W-:Y:S03]  /*25e0*/  BSSY.RECONVERGENT B0, `(.L_x_78) ;  /* 0x000000d000007945 */ /* 0x000fe60003800200 */
[----:B------:R-:W-:Y:S02]  /*25f0*/  FSEL R24, R23, RZ, P0 ;  /* 0x000000ff17187208 */ /* 0x000fe40000000000 */
[----:B------:R-:W-:-:S03]  /*2600*/  FSEL R25, R22, RZ, P0 ;  /* 0x000000ff16197208 */ /* 0x000fc60000000000 */
[----:B------:R-:W-:Y:S02]  /*2610*/  LOP3.LUT R0, R21, 0x7ff00000, RZ, 0xc0, !PT ;  /* 0x7ff0000015007812 */ /* 0x000fe400078ec0ff */
[----:B------:R0:W1:Y:S02]  /*2620*/  F2F.F64.F32 R20, R7 ;  /* 0x0000000700147310 */ /* 0x0000640000201800 */
[----:B------:R-:W-:-:S13]  /*2630*/  ISETP.NE.AND P1, PT, R0, 0x7ff00000, PT ;  /* 0x7ff000000000780c */ /* 0x000fda0003f25270 */
[----:B01----:R-:W-:Y:S05]  /*2640*/  @P1 BRA `(.L_x_79) ;  /* 0x0000000000181947 */ /* 0x003fea0003800000 */
[----:B------:R-:W-:-:S13]  /*2650*/  FSETP.NAN.AND P0, PT, R6, R6, PT ;  /* 0x000000060600720b */ /* 0x000fda0003f08000 */
[----:B------:R-:W-:Y:S01]  /*2660*/  @P0 DADD R24, R18, 2 ;  /* 0x4000000012180429 */ /* 0x000fe20000000000 */
[----:B------:R-:W-:Y:S10]  /*2670*/  @P0 BRA `(.L_x_79) ;  /* 0x00000000000c0947 */ /* 0x000ff40003800000 */
[----:B------:R-:W-:-:S14]  /*2680*/  DSETP.NEU.AND P0, PT, |R18|, +INF , PT ;  /* 0x7ff000001200742a */ /* 0x000fdc0003f0d200 */
[----:B------:R-:W-:Y:S02]  /*2690*/  @!P0 IMAD.MOV.U32 R24, RZ, RZ, 0x0 ;  /* 0x00000000ff188424 */ /* 0x000fe400078e00ff */
[----:B------:R-:W-:-:S07]  /*26a0*/  @!P0 IMAD.MOV.U32 R25, RZ, RZ, 0x7ff00000 ;  /* 0x7ff00000ff198424 */ /* 0x000fce00078e00ff */
.L_x_79:
[----:B------:R-:W-:Y:S05]  /*26b0*/  BSYNC.RECONVERGENT B0 ;  /* 0x0000000000007941 */ /* 0x000fea0003800200 */
.L_x_78:
[----:B------:R-:W-:Y:S01]  /*26c0*/  DADD R24, RZ, R24 ;  /* 0x00000000ff187229 */ /* 0x000fe20000000018 */
[----:B------:R-:W-:Y:S01]  /*26d0*/  FSETP.NEU.AND P0, PT, R6, 1, PT ;  /* 0x3f8000000600780b */ /* 0x000fe20003f0d000 */
[----:B------:R-:W-:Y:S01]  /*26e0*/  DADD R52, -RZ, |R20| ;  /* 0x00000000ff347229 */ /* 0x000fe20000000514 */
[----:B------:R-:W-:Y:S01]  /*26f0*/  BSSY.RECONVERGENT B0, `(.L_x_80) ;  /* 0x0000005000007945 */ /* 0x000fe20003800200 */
[----:B------:R-:W-:-:S06]  /*2700*/  MOV R0, 0x2740 ;  /* 0x0000274000007802 */ /* 0x000fcc0000000f00 */
[----:B------:R-:W0:Y:S02]  /*2710*/  F2F.F32.F64 R24, R24 ;  /* 0x0000001800187310 */ /* 0x000e240000301000 */
[----:B0-----:R-:W-:-:S07]  /*2720*/  FSEL R6, R24, 1, P0 ;  /* 0x3f80000018067808 */ /* 0x001fce0000000000 */
[----:B------:R-:W-:Y:S05]  /*2730*/  CALL.REL.NOINC `($_Z15decisionKernel2PfS_S_ffffi$__internal_accurate_pow) ;  /* 0x0000002800c87944 */ /* 0x000fea0003c00000 */
[----:B------:R-:W-:Y:S05]  /*2740*/  BSYNC.RECONVERGENT B0 ;  /* 0x0000000000007941 */ /* 0x000fea0003800200 */
.L_x_80:
[----:B------:R-:W-:Y:S01]  /*2750*/  DADD R18, R20, 2 ;  /* 0x4000000014127429 */ /* 0x000fe20000000000 */
[----:B------:R-:W-:Y:S01]  /*2760*/  FSETP.NEU.AND P0, PT, R7, RZ, PT ;  /* 0x000000ff0700720b */ /* 0x000fe20003f0d000 */
[----:B------:R-:W-:Y:S08]  /*2770*/  BSSY.RECONVERGENT B0, `(.L_x_81) ;  /* 0x000000c000007945 */ /* 0x000ff00003800200 */
[----:B------:R-:W-:-:S02]  /*2780*/  LOP3.LUT R18, R19, 0x7ff00000, RZ, 0xc0, !PT ;  /* 0x7ff0000013127812 */ /* 0x000fc400078ec0ff */
[----:B------:R-:W-:Y:S02]  /*2790*/  FSEL R19, R22, RZ, P0 ;  /* 0x000000ff16137208 */ /* 0x000fe40000000000 */
[----:B------:R-:W-:Y:S02]  /*27a0*/  ISETP.NE.AND P1, PT, R18, 0x7ff00000, PT ;  /* 0x7ff000001200780c */ /* 0x000fe40003f25270 */
[----:B------:R-:W-:-:S11]  /*27b0*/  FSEL R18, R23, RZ, P0 ;  /* 0x000000ff17127208 */ /* 0x000fd60000000000 */
[----:B------:R-:W-:Y:S05]  /*27c0*/  @P1 BRA `(.L_x_82) ;  /* 0x0000000000181947 */ /* 0x000fea0003800000 */
[----:B------:R-:W-:-:S13]  /*27d0*/  FSETP.NAN.AND P0, PT, R7, R7, PT ;  /* 0x000000070700720b */ /* 0x000fda0003f08000 */
[----:B------:R-:W-:Y:S01]  /*27e0*/  @P0 DADD R18, R20, 2 ;  /* 0x4000000014120429 */ /* 0x000fe20000000000 */
[----:B------:R-:W-:Y:S10]  /*27f0*/  @P0 BRA `(.L_x_82) ;  /* 0x00000000000c0947 */ /* 0x000ff40003800000 */
[----:B------:R-:W-:-:S14]  /*2800*/  DSETP.NEU.AND P0, PT, |R20|, +INF , PT ;  /* 0x7ff000001400742a */ /* 0x000fdc0003f0d200 */
[----:B------:R-:W-:Y:S02]  /*2810*/  @!P0 IMAD.MOV.U32 R18, RZ, RZ, 0x0 ;  /* 0x00000000ff128424 */ /* 0x000fe400078e00ff */
[----:B------:R-:W-:-:S07]  /*2820*/  @!P0 IMAD.MOV.U32 R19, RZ, RZ, 0x7ff00000 ;  /* 0x7ff00000ff138424 */ /* 0x000fce00078e00ff */
.L_x_82:
[----:B------:R-:W-:Y:S05]  /*2830*/  BSYNC.RECONVERGENT B0 ;  /* 0x0000000000007941 */ /* 0x000fea0003800200 */
.L_x_81:
[----:B------:R-:W0:Y:S01]  /*2840*/  LDCU UR4, c[0x0][0x398] ;  /* 0x00007300ff0477ac */ /* 0x000e220008000800 */
[----:B------:R-:W-:Y:S01]  /*2850*/  FMUL R5, R5, R2 ;  /* 0x0000000205057220 */ /* 0x000fe20000400000 */
[----:B------:R-:W-:Y:S01]  /*2860*/  DADD R22, RZ, R18 ;  /* 0x00000000ff167229 */ /* 0x000fe20000000012 */
[----:B------:R-:W-:Y:S01]  /*2870*/  FSETP.NEU.AND P0, PT, R7, 1, PT ;  /* 0x3f8000000700780b */ /* 0x000fe20003f0d000 */
[----:B------:R-:W1:Y:S01]  /*2880*/  F2F.F64.F32 R18, R9 ;  /* 0x0000000900127310 */ /* 0x000e620000201800 */
[----:B------:R-:W-:Y:S07]  /*2890*/  BSSY.RECONVERGENT B0, `(.L_x_83) ;  /* 0x000000b000007945 */ /* 0x000fee0003800200 */
[----:B------:R-:W-:-:S02]  /*28a0*/  FSEL R22, R22, RZ, P0 ;  /* 0x000000ff16167208 */ /* 0x000fc40000000000 */
[----:B------:R-:W-:Y:S01]  /*28b0*/  FSEL R23, R23, 1.875, P0 ;  /* 0x3ff0000017177808 */ /* 0x000fe20000000000 */
[----:B0-----:R-:W-:Y:S01]  /*28c0*/  FMUL R0, R5, UR4 ;  /* 0x0000000405007c20 */ /* 0x001fe20008400000 */
[----:B-1----:R-:W-:-:S03]  /*28d0*/  DADD R52, -RZ, |R18| ;  /* 0x00000000ff347229 */ /* 0x002fc60000000512 */
[----:B------:R-:W-:-:S04]  /*28e0*/  FFMA R0, R5, UR4, R0 ;  /* 0x0000000405007c23 */ /* 0x000fc80008000000 */
[----:B------:R0:W1:Y:S02]  /*28f0*/  F2F.F64.F32 R20, R0 ;  /* 0x0000000000147310 */ /* 0x0000640000201800 */
[----:B0-----:R-:W-:Y:S01]  /*2900*/  MOV R0, 0x2940 ;  /* 0x0000294000007802 */ /* 0x001fe20000000f00 */
[----:B-1----:R-:W-:-:S06]  /*2910*/  DADD R20, R20, R22 ;  /* 0x0000000014147229 */ /* 0x002fcc0000000016 */
[----:B------:R0:W1:Y:S05]  /*2920*/  F2F.F32.F64 R5, R20 ;  /* 0x0000001400057310 */ /* 0x00006a0000301000 */
[----:B01----:R-:W-:Y:S05]  /*2930*/  CALL.REL.NOINC `($_Z15decisionKernel2PfS_S_ffffi$__internal_accurate_pow) ;  /* 0x0000002800487944 */ /* 0x003fea0003c00000 */
[----:B------:R-:W-:Y:S05]  /*2940*/  BSYNC.RECONVERGENT B0 ;  /* 0x0000000000007941 */ /* 0x000fea0003800200 */
.L_x_83:
        /* <DEDUP_REMOVED lines=9> */
[----:B------:R-:W-:Y:S05]  /*29e0*/  @P0 BRA `(.L_x_86) ;  /* 0x0000000000140947 */ /* 0x000fea0003800000 */
[----:B------:R-:W-:-:S14]  /*29f0*/  DSETP.NEU.AND P0, PT, |R18|, +INF , PT ;  /* 0x7ff000001200742a */ /* 0x000fdc0003f0d200 */
[----:B------:R-:W-:Y:S05]  /*2a00*/  @P0 BRA `(.L_x_85) ;  /* 0x0000000000100947 */ /* 0x000fea0003800000 */
[----:B------:R-:W-:Y:S01]  /*2a10*/  MOV R20, 0x0 ;  /* 0x0000000000147802 */ /* 0x000fe20000000f00 */
[----:B------:R-:W-:Y:S01]  /*2a20*/  IMAD.MOV.U32 R21, RZ, RZ, 0x7ff00000 ;  /* 0x7ff00000ff157424 */ /* 0x000fe200078e00ff */
[----:B------:R-:W-:Y:S06]  /*2a30*/  BRA `(.L_x_85) ;  /* 0x0000000000047947 */ /* 0x000fec0003800000 */
.L_x_86:
[----:B------:R-:W-:-:S11]  /*2a40*/  DADD R20, R18, 2 ;  /* 0x4000000012147429 */ /* 0x000fd60000000000 */
.L_x_85:
[----:B------:R-:W-:Y:S05]  /*2a50*/  BSYNC.RECONVERGENT B0 ;  /* 0x0000000000007941 */ /* 0x000fea0003800200 */
.L_x_84:
[----:B------:R-:W0:Y:S01]  /*2a60*/  F2F.F64.F32 R6, R6 ;  /* 0x0000000600067310 */ /* 0x000e220000201800 */
[----:B------:R-:W-:Y:S01]  /*2a70*/  FSETP.NEU.AND P0, PT, R9, 1, PT ;  /* 0x3f8000000900780b */ /* 0x000fe20003f0d000 */
[----:B------:R-:W-:Y:S01]  /*2a80*/  BSSY.RECONVERGENT B0, `(.L_x_87) ;  /* 0x0000009000007945 */ /* 0x000fe20003800200 */
[----:B------:R-:W-:Y:S02]  /*2a90*/  MOV R0, 0x2b10 ;  /* 0x00002b1000007802 */ /* 0x000fe40000000f00 */
[----:B------:R-:W-:Y:S02]  /*2aa0*/  FSEL R20, R20, RZ, P0 ;  /* 0x000000ff14147208 */ /* 0x000fe40000000000 */
[----:B------:R-:W-:Y:S01]  /*2ab0*/  FSEL R21, R21, 1.875, P0 ;  /* 0x3ff0000015157808 */ /* 0x000fe20000000000 */
[----:B------:R-:W1:Y:S05]  /*2ac0*/  F2F.F64.F32 R18, R10 ;  /* 0x0000000a00127310 */ /* 0x000e6a0000201800 */
[----:B0-----:R-:W-:-:S06]  /*2ad0*/  DADD R20, R6, R20 ;  /* 0x0000000006147229 */ /* 0x001fcc0000000014 */
[----:B------:R0:W2:Y:S01]  /*2ae0*/  F2F.F32.F64 R7, R20 ;  /* 0x0000001400077310 */ /* 0x0000a20000301000 */
[----:B-1----:R-:W-:-:S11]  /*2af0*/  DADD R52, -RZ, |R18| ;  /* 0x00000000ff347229 */ /* 0x002fd60000000512 */
[----:B0-2---:R-:W-:Y:S05]  /*2b00*/  CALL.REL.NOINC `($_Z15decisionKernel2PfS_S_ffffi$__internal_accurate_pow) ;  /* 0x0000002400d47944 */ /* 0x005fea0003c00000 */
[----:B------:R-:W-:Y:S05]  /*2b10*/  BSYNC.RECONVERGENT B0 ;  /* 0x0000000000007941 */ /* 0x000fea0003800200 */
.L_x_87:
        /* <DEDUP_REMOVED lines=12> */
[----:B------:R-:W-:Y:S02]  /*2be0*/  IMAD.MOV.U32 R20, RZ, RZ, 0x0 ;  /* 0x00000000ff147424 */ /* 0x000fe400078e00ff */
[----:B------:R-:W-:Y:S01]  /*2bf0*/  IMAD.MOV.U32 R21, RZ, RZ, 0x7ff00000 ;  /* 0x7ff00000ff157424 */ /* 0x000fe200078e00ff */
[----:B------:R-:W-:Y:S06]  /*2c00*/  BRA `(.L_x_89) ;  /* 0x0000000000047947 */ /* 0x000fec0003800000 */
.L_x_90:
[----:B------:R-:W-:-:S11]  /*2c10*/  DADD R20, R18, 2 ;  /* 0x4000000012147429 */ /* 0x000fd60000000000 */
.L_x_89:
[----:B------:R-:W-:Y:S05]  /*2c20*/  BSYNC.RECONVERGENT B0 ;  /* 0x0000000000007941 */ /* 0x000fea0003800200 */
.L_x_88:
[----:B------:R-:W0:Y:S01]  /*2c30*/  LDCU UR4, c[0x0][0x398] ;  /* 0x00007300ff0477ac */ /* 0x000e220008000800 */
[----:B------:R-:W-:Y:S01]  /*2c40*/  FMUL R8, R8, R3 ;  /* 0x0000000308087220 */ /* 0x000fe20000400000 */
[----:B------:R-:W1:Y:S01]  /*2c50*/  F2F.F64.F32 R22, R5 ;  /* 0x0000000500167310 */ /* 0x000e620000201800 */
[----:B------:R-:W-:Y:S01]  /*2c60*/  FSETP.NEU.AND P0, PT, R10, 1, PT ;  /* 0x3f8000000a00780b */ /* 0x000fe20003f0d000 */
[----:B------:R-:W-:Y:S03]  /*2c70*/  BSSY.RECONVERGENT B0, `(.L_x_91) ;  /* 0x000000d000007945 */ /* 0x000fe60003800200 */
[----:B------:R-:W-:Y:S02]  /*2c80*/  FSEL R20, R20, RZ, P0 ;  /* 0x000000ff14147208 */ /* 0x000fe40000000000 */
[----:B------:R-:W-:-:S06]  /*2c90*/  FSEL R21, R21, 1.875, P0 ;  /* 0x3ff0000015157808 */ /* 0x000fcc0000000000 */
[----:B-1----:R-:W-:Y:S01]  /*2ca0*/  DADD R20, R22, R20 ;  /* 0x0000000016147229 */ /* 0x002fe20000000014 */
[----:B0-----:R-:W-:-:S04]  /*2cb0*/  FMUL R9, R8, UR4 ;  /* 0x0000000408097c20 */ /* 0x001fc80008400000 */
[----:B------:R-:W-:Y:S02]  /*2cc0*/  FFMA R0, R8, UR4, R9 ;  /* 0x0000000408007c23 */ /* 0x000fe40008000009 */
[----:B------:R-:W0:Y:S08]  /*2cd0*/  F2F.F64.F32 R8, R12 ;  /* 0x0000000c00087310 */ /* 0x000e300000201800 */
[----:B------:R1:W2:Y:S01]  /*2ce0*/  F2F.F64.F32 R18, R0 ;  /* 0x0000000000127310 */ /* 0x0002a20000201800 */
[----:B0-----:R-:W-:Y:S01]  /*2cf0*/  DADD R52, -RZ, |R8| ;  /* 0x00000000ff347229 */ /* 0x001fe20000000508 */
[----:B-1----:R-:W-:Y:S01]  /*2d00*/  MOV R0, 0x2d40 ;  /* 0x00002d4000007802 */ /* 0x002fe20000000f00 */
[----:B--2---:R-:W-:-:S06]  /*2d10*/  DADD R18, R20, R18 ;  /* 0x0000000014127229 */ /* 0x004fcc0000000012 */
[----:B------:R0:W1:Y:S05]  /*2d20*/  F2F.F32.F64 R5, R18 ;  /* 0x0000001200057310 */ /* 0x00006a0000301000 */
[----:B01----:R-:W-:Y:S05]  /*2d30*/  CALL.REL.NOINC `($_Z15decisionKernel2PfS_S_ffffi$__internal_accurate_pow) ;  /* 0x0000002400487944 */ /* 0x003fea0003c00000 */
[----:B------:R-:W-:Y:S05]  /*2d40*/  BSYNC.RECONVERGENT B0 ;  /* 0x0000000000007941 */ /* 0x000fea0003800200 */
.L_x_91:
        /* <DEDUP_REMOVED lines=15> */
.L_x_94:
[----:B------:R-:W-:-:S11]  /*2e40*/  DADD R18, R8, 2 ;  /* 0x4000000008127429 */ /* 0x000fd60000000000 */
.L_x_93:
[----:B------:R-:W-:Y:S05]  /*2e50*/  BSYNC.RECONVERGENT B0 ;  /* 0x0000000000007941 */ /* 0x000fea0003800200 */
.L_x_92:
        /* <DEDUP_REMOVED lines=12> */
.L_x_95:
        /* <DEDUP_REMOVED lines=15> */
.L_x_98:
[----:B------:R-:W-:-:S11]  /*3010*/  DADD R18, R8, 2 ;  /* 0x4000000008127429 */ /* 0x000fd60000000000 */
.L_x_97:
[----:B------:R-:W-:Y:S05]  /*3020*/  BSYNC.RECONVERGENT B0 ;  /* 0x0000000000007941 */ /* 0x000fea0003800200 */
.L_x_96:
[----:B------:R-:W0:Y:S01]  /*3030*/  LDCU UR4, c[0x0][0x398] ;  /* 0x00007300ff0477ac */ /* 0x000e220008000800 */
[----:B------:R-:W-:Y:S01]  /*3040*/  FMUL R11, R11, R4 ;  /* 0x000000040b0b7220 */ /* 0x000fe20000400000 */
[----:B------:R-:W1:Y:S01]  /*3050*/  F2F.F64.F32 R20, R5 ;  /* 0x0000000500147310 */ /* 0x000e620000201800 */
[----:B------:R-:W-:Y:S01]  /*3060*/  FSETP.NEU.AND P0, PT, R13, 1, PT ;  /* 0x3f8000000d00780b */ /* 0x000fe20003f0d000 */
[----:B------:R-:W-:Y:S03]  /*3070*/  BSSY.RECONVERGENT B0, `(.L_x_99) ;  /* 0x000000d000007945 */ /* 0x000fe60003800200 */
[----:B------:R-:W-:Y:S02]  /*3080*/  FSEL R12, R18, RZ, P0 ;  /* 0x000000ff120c7208 */ /* 0x000fe40000000000 */
[----:B------:R-:W-:Y:S01]  /*3090*/  FSEL R13, R19, 1.875, P0 ;  /* 0x3ff00000130d7808 */ /* 0x000fe20000000000 */
[----:B------:R-:W2:Y:S05]  /*30a0*/  F2F.F64.F32 R8, R14 ;  /* 0x0000000e00087310 */ /* 0x000eaa0000201800 */
[----:B-1----:R-:W-:Y:S01]  /*30b0*/  DADD R20, R20, R12 ;  /* 0x0000000014147229 */ /* 0x002fe2000000000c */
[----:B0-----:R-:W-:-:S04]  /*30c0*/  FMUL R0, R11, UR4 ;  /* 0x000000040b007c20 */ /* 0x001fc80008400000 */
[----:B------:R-:W-:Y:S01]  /*30d0*/  FFMA R0, R11, UR4, R0 ;  /* 0x000000040b007c23 */ /* 0x000fe20008000000 */
[----:B--2---:R-:W-:-:S03]  /*30e0*/  DADD R52, -RZ, |R8| ;  /* 0x00000000ff347229 */ /* 0x004fc60000000508 */
[----:B------:R0:W1:Y:S02]  /*30f0*/  F2F.F64.F32 R10, R0 ;  /* 0x00000000000a7310 */ /* 0x0000640000201800 */
[----:B0-----:R-:W-:Y:S01]  /*3100*/  MOV R0, 0x3140 ;  /* 0x0000314000007802 */ /* 0x001fe20000000f00 */
[----:B-1----:R-:W-:-:S06]  /*3110*/  DADD R10, R20, R10 ;  /* 0x00000000140a7229 */ /* 0x002fcc000000000a */
[----:B------:R0:W1:Y:S05]  /*3120*/  F2F.F32.F64 R5, R10 ;  /* 0x0000000a00057310 */ /* 0x00006a0000301000 */
[----:B01----:R-:W-:Y:S05]  /*3130*/  CALL.REL.NOINC `($_Z15decisionKernel2PfS_S_ffffi$__internal_accurate_pow) ;  /* 0x0000002000487944 */ /* 0x003fea0003c00000 */
[----:B------:R-:W-:Y:S05]  /*3140*/  BSYNC.RECONVERGENT B0 ;  /* 0x0000000000007941 */ /* 0x000fea0003800200 */
.L_x_99:
        /* <DEDUP_REMOVED lines=15> */
.L_x_102:
[----:B------:R-:W-:-:S11]  /*3240*/  DADD R10, R8, 2 ;  /* 0x40000000080a7429 */ /* 0x000fd60000000000 */
.L_x_101:
[----:B------:R-:W-:Y:S05]  /*3250*/  BSYNC.RECONVERGENT B0 ;  /* 0x0000000000007941 */ /* 0x000fea0003800200 */
.L_x_100:
        /* <DEDUP_REMOVED lines=12> */
.L_x_103:
        /* <DEDUP_REMOVED lines=15> */
.L_x_106:
[----:B------:R-:W-:-:S11]  /*3410*/  DADD R10, R8, 2 ;  /* 0x40000000080a7429 */ /* 0x000fd60000000000 */
.L_x_105:
[----:B------:R-:W-:Y:S05]  /*3420*/  BSYNC.RECONVERGENT B0 ;  /* 0x0000000000007941 */ /* 0x000fea0003800200 */
.L_x_104:
        /* <DEDUP_REMOVED lines=11> */
[----:B------:R-:W-:Y:S01]  /*34e0*/  MOV R0, 0x3540 ;  /* 0x0000354000007802 */ /* 0x000fe20000000f00 */
[----:B--2---:R-:W-:-:S04]  /*34f0*/  DADD R52, -RZ, |R8| ;  /* 0x00000000ff347229 */ /* 0x004fc80000000508 */
[----:B------:R-:W0:Y:S02]  /*3500*/  F2F.F64.F32 R14, R15 ;  /* 0x0000000f000e7310 */ /* 0x000e240000201800 */
[----:B0-----:R-:W-:-:S06]  /*3510*/  DADD R12, R12, R14 ;  /* 0x000000000c0c7229 */ /* 0x001fcc000000000e */
[----:B------:R0:W1:Y:S05]  /*3520*/  F2F.F32.F64 R2, R12 ;  /* 0x0000000c00027310 */ /* 0x00006a0000301000 */
[----:B01----:R-:W-:Y:S05]  /*3530*/  CALL.REL.NOINC `($_Z15decisionKernel2PfS_S_ffffi$__internal_accurate_pow) ;  /* 0x0000001c00487944 */ /* 0x003fea0003c00000 */
[----:B------:R-:W-:Y:S05]  /*3540*/  BSYNC.RECONVERGENT B0 ;  /* 0x0000000000007941 */ /* 0x000fea0003800200 */
.L_x_107:
        /* <DEDUP_REMOVED lines=15> */
.L_x_110:
[----:B------:R-:W-:-:S11]  /*3640*/  DADD R10, R8, 2 ;  /* 0x40000000080a7429 */ /* 0x000fd60000000000 */
.L_x_109:
[----:B------:R-:W-:Y:S05]  /*3650*/  BSYNC.RECONVERGENT B0 ;  /* 0x0000000000007941 */ /* 0x000fea0003800200 */
.L_x_108:
        /* <DEDUP_REMOVED lines=12> */
.L_x_111:
        /* <DEDUP_REMOVED lines=15> */
.L_x_114:
[----:B------:R-:W-:-:S11]  /*3810*/  DADD R6, R8, 2 ;  /* 0x4000000008067429 */ /* 0x000fd60000000000 */
.L_x_113:
[----:B------:R-:W-:Y:S05]  /*3820*/  BSYNC.RECONVERGENT B0 ;  /* 0x0000000000007941 */ /* 0x000fea0003800200 */
.L_x_112:
[----:B------:R-:W0:Y:S01]  /*3830*/  LDCU UR4, c[0x0][0x398] ;  /* 0x00007300ff0477ac */ /* 0x000e220008000800 */
[----:B------:R-:W-:Y:S01]  /*3840*/  FMUL R38, R38, R3 ;  /* 0x0000000326267220 */ /* 0x000fe20000400000 */
[----:B------:R-:W-:Y:S01]  /*3850*/  FSETP.NEU.AND P0, PT, R39, 1, PT ;  /* 0x3f8000002700780b */ /* 0x000fe20003f0d000 */
[----:B------:R-:W1:Y:S01]  /*3860*/  F2F.F64.F32 R2, R2 ;  /* 0x0000000200027310 */ /* 0x000e620000201800 */
[----:B------:R-:W-:Y:S01]  /*3870*/  BSSY.RECONVERGENT B0, `(.L_x_115) ;  /* 0x000000d000007945 */ /* 0x000fe20003800200 */
[----:B------:R-:W-:Y:S02]  /*3880*/  MOV R0, 0x3940 ;  /* 0x0000394000007802 */ /* 0x000fe40000000f00 */
[----:B------:R-:W-:Y:S01]  /*3890*/  FSEL R8, R6, RZ, P0 ;  /* 0x000000ff06087208 */ /* 0x000fe20000000000 */
[----:B0-----:R-:W-:-:S04]  /*38a0*/  FMUL R9, R38, UR4 ;  /* 0x0000000426097c20 */ /* 0x001fc80008400000 */
[----:B------:R-:W-:Y:S01]  /*38b0*/  FFMA R10, R38, UR4, R9 ;  /* 0x00000004260a7c23 */ /* 0x000fe20008000009 */
[----:B------:R-:W-:Y:S02]  /*38c0*/  FSEL R9, R7, 1.875, P0 ;  /* 0x3ff0000007097808 */ /* 0x000fe40000000000 */
[----:B------:R-:W0:Y:S04]  /*38d0*/  F2F.F64.F32 R6, R40 ;  /* 0x0000002800067310 */ /* 0x000e280000201800 */
[----:B-1----:R-:W-:-:S04]  /*38e0*/  DADD R8, R2, R8 ;  /* 0x0000000002087229 */ /* 0x002fc80000000008 */
[----:B------:R-:W1:Y:S01]  /*38f0*/  F2F.F64.F32 R10, R10 ;  /* 0x0000000a000a7310 */ /* 0x000e620000201800 */
[----:B0-----:R-:W-:-:S03]  /*3900*/  DADD R52, -RZ, |R6| ;  /* 0x00000000ff347229 */ /* 0x001fc60000000506 */
[----:B-1----:R-:W-:-:S06]  /*3910*/  DADD R8, R8, R10 ;  /* 0x0000000008087229 */ /* 0x002fcc000000000a */
[----:B------:R0:W1:Y:S05]  /*3920*/  F2F.F32.F64 R2, R8 ;  /* 0x0000000800027310 */ /* 0x00006a0000301000 */
[----:B01----:R-:W-:Y:S05]  /*3930*/  CALL.REL.NOINC `($_Z15decisionKernel2PfS_S_ffffi$__internal_accurate_pow) ;  /* 0x0000001800487944 */ /* 0x003fea0003c00000 */
[----:B------:R-:W-:Y:S05]  /*3940*/  BSYNC.RECONVERGENT B0 ;  /* 0x0000000000007941 */ /* 0x000fea0003800200 */
.L_x_115:
        /* <DEDUP_REMOVED lines=12> */
[----:B------:R-:W-:Y:S01]  /*3a10*/  IMAD.MOV.U32 R8, RZ, RZ, 0x0 ;  /* 0x00000000ff087424 */ /* 0x000fe200078e00ff */
[----:B------:R-:W-:Y:S01]  /*3a20*/  MOV R9, 0x7ff00000 ;  /* 0x7ff0000000097802 */ /* 0x000fe20000000f00 */
[----:B------:R-:W-:Y:S06]  /*3a30*/  BRA `(.L_x_117) ;  /* 0x0000000000047947 */ /* 0x000fec0003800000 */
.L_x_118:
[----:B------:R-:W-:-:S11]  /*3a40*/  DADD R8, R6, 2 ;  /* 0x4000000006087429 */ /* 0x000fd60000000000 */
.L_x_117:
[----:B------:R-:W-:Y:S05]  /*3a50*/  BSYNC.RECONVERGENT B0 ;  /* 0x0000000000007941 */ /* 0x000fea0003800200 */
.L_x_116:
        /* <DEDUP_REMOVED lines=12> */
.L_x_119:
        /* <DEDUP_REMOVED lines=15> */
.L_x_122:
[----:B------:R-:W-:-:S11]  /*3c10*/  DADD R8, R6, 2 ;  /* 0x4000000006087429 */ /* 0x000fd60000000000 */
.L_x_121:
[----:B------:R-:W-:Y:S05]  /*3c20*/  BSYNC.RECONVERGENT B0 ;  /* 0x0000000000007941 */ /* 0x000fea0003800200 */
.L_x_120:
        /* <DEDUP_REMOVED lines=18> */
.L_x_123:
[----:B------:R-:W-:Y:S01]  /*3d50*/  DADD R6, R4, 2 ;  /* 0x4000000004067429 */ /* 0x000fe20000000000 */
[----:B------:R-:W-:Y:S01]  /*3d60*/  FSETP.NEU.AND P0, PT, R44, RZ, PT ;  /* 0x000000ff2c00720b */ /* 0x000fe20003f0d000 */
[----:B------:R-:W-:Y:S03]  /*3d70*/  BSSY.RECONVERGENT B0, `(.L_x_124) ;  /* 0x000000e000007945 */ /* 0x000fe60003800200 */
[----:B------:R-:W-:Y:S02]  /*3d80*/  FSEL R8, R23, RZ, P0 ;  /* 0x000000ff17087208 */ /* 0x000fe40000000000 */
[----:B------:R-:W-:-:S03]  /*3d90*/  FSEL R9, R22, RZ, P0 ;  /* 0x000000ff16097208 */ /* 0x000fc60000000000 */
[----:B------:R-:W-:-:S04]  /*3da0*/  LOP3.LUT R6, R7, 0x7ff00000, RZ, 0xc0, !PT ;  /* 0x7ff0000007067812 */ /* 0x000fc800078ec0ff */
[----:B------:R-:W-:-:S13]  /*3db0*/  ISETP.NE.AND P1, PT, R6, 0x7ff00000, PT ;  /* 0x7ff000000600780c */ /* 0x000fda0003f25270 */
        /* <DEDUP_REMOVED lines=8> */
.L_x_126:
[----:B------:R-:W-:-:S11]  /*3e40*/  DADD R8, R4, 2 ;  /* 0x4000000004087429 */ /* 0x000fd60000000000 */
.L_x_125:
[----:B------:R-:W-:Y:S05]  /*3e50*/  BSYNC.RECONVERGENT B0 ;  /* 0x0000000000007941 */ /* 0x000fea0003800200 */
.L_x_124:
[----:B------:R-:W0:Y:S01]  /*3e60*/  F2F.F64.F32 R4, R3 ;  /* 0x0000000300047310 */ /* 0x000e220000201800 */
[----:B------:R-:W-:Y:S01]  /*3e70*/  FSETP.NEU.AND P0, PT, R44, 1, PT ;  /* 0x3f8000002c00780b */ /* 0x000fe20003f0d000 */
[----:B------:R-:W-:Y:S01]  /*3e80*/  BSSY.RECONVERGENT B0, `(.L_x_127) ;  /* 0x0000009000007945 */ /* 0x000fe20003800200 */
[----:B------:R-:W-:Y:S02]  /*3e90*/  MOV R0, 0x3f10 ;  /* 0x00003f1000007802 */ /* 0x000fe40000000f00 */
[----:B------:R-:W-:Y:S02]  /*3ea0*/  FSEL R8, R8, RZ, P0 ;  /* 0x000000ff08087208 */ /* 0x000fe40000000000 */
[----:B------:R-:W-:Y:S01]  /*3eb0*/  FSEL R9, R9, 1.875, P0 ;  /* 0x3ff0000009097808 */ /* 0x000fe20000000000 */
[----:B------:R-:W1:Y:S05]  /*3ec0*/  F2F.F64.F32 R6, R45 ;  /* 0x0000002d00067310 */ /* 0x000e6a0000201800 */
[----:B0-----:R-:W-:-:S02]  /*3ed0*/  DADD R4, R4, R8 ;  /* 0x0000000004047229 */ /* 0x001fc40000000008 */
[----:B-1----:R-:W-:-:S08]  /*3ee0*/  DADD R52, -RZ, |R6| ;  /* 0x00000000ff347229 */ /* 0x002fd00000000506 */
[----:B------:R0:W1:Y:S03]  /*3ef0*/  F2F.F32.F64 R4, R4 ;  /* 0x0000000400047310 */ /* 0x0000660000301000 */
[----:B01----:R-:W-:Y:S05]  /*3f00*/  CALL.REL.NOINC `($_Z15decisionKernel2PfS_S_ffffi$__internal_accurate_pow) ;  /* 0x0000001000d47944 */ /* 0x003fea0003c00000 */
[----:B------:R-:W-:Y:S05]  /*3f10*/  BSYNC.RECONVERGENT B0 ;  /* 0x0000000000007941 */ /* 0x000fea0003800200 */
.L_x_127:
        /* <DEDUP_REMOVED lines=15> */
.L_x_130:
[----:B------:R-:W-:-:S11]  /*4010*/  DADD R8, R6, 2 ;  /* 0x4000000006087429 */ /* 0x000fd60000000000 */
.L_x_129:
[----:B------:R-:W-:Y:S05]  /*4020*/  BSYNC.RECONVERGENT B0 ;  /* 0x0000000000007941 */ /* 0x000fea0003800200 */
.L_x_128:
[----:B------:R-:W0:Y:S01]  /*4030*/  LDCU UR4, c[0x0][0x398] ;  /* 0x00007300ff0477ac */ /* 0x000e220008000800 */
        /* <DEDUP_REMOVED lines=16> */
.L_x_131:
        /* <DEDUP_REMOVED lines=15> */
.L_x_134:
[----:B------:R-:W-:-:S11]  /*4230*/  DADD R8, R6, 2 ;  /* 0x4000000006087429 */ /* 0x000fd60000000000 */
.L_x_133:
[----:B------:R-:W-:Y:S05]  /*4240*/  BSYNC.RECONVERGENT B0 ;  /* 0x0000000000007941 */ /* 0x000fea0003800200 */
.L_x_132:
        /* <DEDUP_REMOVED lines=12> */
.L_x_135:
        /* <DEDUP_REMOVED lines=15> */
.L_x_138:
[----:B------:R-:W-:-:S11]  /*4400*/  DADD R4, R6, 2 ;  /* 0x4000000006047429 */ /* 0x000fd60000000000 */
.L_x_137:
[----:B------:R-:W-:Y:S05]  /*4410*/  BSYNC.RECONVERGENT B0 ;  /* 0x0000000000007941 */ /* 0x000fea0003800200 */
.L_x_136:
[----:B------:R-:W0:Y:S01]  /*4420*/  LDCU UR4, c[0x0][0x398] ;  /* 0x00007300ff0477ac */ /* 0x000e220008000800 */
[----:B------:R-:W1:Y:S01]  /*4430*/  F2F.F64.F32 R6, R2 ;  /* 0x0000000200067310 */ /* 0x000e620000201800 */
[----:B------:R-:W-:Y:S01]  /*4440*/  FSETP.NEU.AND P0, PT, R48, 1, PT ;  /* 0x3f8000003000780b */ /* 0x000fe20003f0d000 */
[----:B------:R-:W-:Y:S01]  /*4450*/  BSSY.RECONVERGENT B0, `(.L_x_139) ;  /* 0x000000d000007945 */ /* 0x000fe20003800200 */
[----:B------:R-:W-:Y:S02]  /*4460*/  MOV R0, 0x4520 ;  /* 0x0000452000007802 */ /* 0x000fe40000000f00 */
[----:B------:R-:W-:Y:S02]  /*4470*/  FSEL R10, R4, RZ, P0 ;  /* 0x000000ff040a7208 */ /* 0x000fe40000000000 */
[----:B------:R-:W-:Y:S02]  /*4480*/  FSEL R11, R5, 1.875, P0 ;  /* 0x3ff00000050b7808 */ /* 0x000fe40000000000 */
[----:B------:R-:W2:Y:S04]  /*4490*/  F2F.F64.F32 R4, R50 ;  /* 0x0000003200047310 */ /* 0x000ea80000201800 */
[----:B-1----:R-:W-:Y:S01]  /*44a0*/  DADD R6, R6, R10 ;  /* 0x0000000006067229 */ /* 0x002fe2000000000a */
[----:B0-----:R-:W-:-:S04]  /*44b0*/  FMUL R9, R46, UR4 ;  /* 0x000000042e097c20 */ /* 0x001fc80008400000 */
[----:B------:R-:W-:Y:S01]  /*44c0*/  FFMA R9, R46, UR4, R9 ;  /* 0x000000042e097c23 */ /* 0x000fe20008000009 */
[----:B--2---:R-:W-:-:S05]  /*44d0*/  DADD R52, -RZ, |R4| ;  /* 0x00000000ff347229 */ /* 0x004fca0000000504 */
[----:B------:R-:W0:Y:S02]  /*44e0*/  F2F.F64.F32 R8, R9 ;  /* 0x0000000900087310 */ /* 0x000e240000201800 */
[----:B0-----:R-:W-:-:S06]  /*44f0*/  DADD R6, R6, R8 ;  /* 0x0000000006067229 */ /* 0x001fcc0000000008 */
[----:B------:R0:W1:Y:S05]  /*4500*/  F2F.F32.F64 R2, R6 ;  /* 0x0000000600027310 */ /* 0x00006a0000301000 */
[----:B01----:R-:W-:Y:S05]  /*4510*/  CALL.REL.NOINC `($_Z15decisionKernel2PfS_S_ffffi$__internal_accurate_pow) ;  /* 0x0000000c00507944 */ /* 0x003fea0003c00000 */
[----:B------:R-:W-:Y:S05]  /*4520*/  BSYNC.RECONVERGENT B0 ;  /* 0x0000000000007941 */ /* 0x000fea0003800200 */
.L_x_139:
        /* <DEDUP_REMOVED lines=15> */
.L_x_142:
[----:B------:R-:W-:-:S11]  /*4620*/  DADD R8, R4, 2 ;  /* 0x4000000004087429 */ /* 0x000fd60000000000 */
.L_x_141:
[----:B------:R-:W-:Y:S05]  /*4630*/  BSYNC.RECONVERGENT B0 ;  /* 0x0000000000007941 */ /* 0x000fea0003800200 */
.L_x_140:
        /* <DEDUP_REMOVED lines=12> */
.L_x_143:
        /* <DEDUP_REMOVED lines=15> */
.L_x_146:
[----:B------:R-:W-:-:S11]  /*47f0*/  DADD R8, R6, 2 ;  /* 0x4000000006087429 */ /* 0x000fd60000000000 */
.L_x_145:
[----:B------:R-:W-:Y:S05]  /*4800*/  BSYNC.RECONVERGENT B0 ;  /* 0x0000000000007941 */ /* 0x000fea0003800200 */
.L_x_144:
[----:B------:R-:W0:Y:S01]  /*4810*/  LDCU UR4, c[0x0][0x398] ;  /* 0x00007300ff0477ac */ /* 0x000e220008000800 */
[----:B------:R-:W1:Y:S01]  /*4820*/  F2F.F64.F32 R2, R2 ;  /* 0x0000000200027310 */ /* 0x000e620000201800 */
[----:B------:R-:W-:Y:S01]  /*4830*/  FSETP.NEU.AND P0, PT, R51, 1, PT ;  /* 0x3f8000003300780b */ /* 0x000fe20003f0d000 */
[----:B------:R-:W-:Y:S03]  /*4840*/  BSSY.RECONVERGENT B0, `(.L_x_147) ;  /* 0x000001c000007945 */ /* 0x000fe60003800200 */
[----:B------:R-:W-:Y:S02]  /*4850*/  FSEL R6, R8, RZ, P0 ;  /* 0x000000ff08067208 */ /* 0x000fe40000000000 */
[----:B------:R-:W-:Y:S02]  /*4860*/  FSEL R7, R9, 1.875, P0 ;  /* 0x3ff0000009077808 */ /* 0x000fe40000000000 */
[----:B------:R-:W-:-:S04]  /*4870*/  FSETP.NEU.AND P0, PT, R4, RZ, PT ;  /* 0x000000ff0400720b */ /* 0x000fc80003f0d000 */
[----:B-1----:R-:W-:Y:S01]  /*4880*/  DADD R6, R2, R6 ;  /* 0x0000000002067229 */ /* 0x002fe20000000006 */
[----:B0-----:R-:W-:Y:S01]  /*4890*/  FMUL R0, R49, UR4 ;  /* 0x0000000431007c20 */ /* 0x001fe20008400000 */
[----:B------:R-:W-:-:S03]  /*48a0*/  MOV R3, 0x7f7fffff ;  /* 0x7f7fffff00037802 */ /* 0x000fc60000000f00 */
[----:B------:R-:W-:-:S04]  /*48b0*/  FFMA R0, R49, UR4, R0 ;  /* 0x0000000431007c23 */ /* 0x000fc80008000000 */
[----:B------:R-:W0:Y:S02]  /*48c0*/  F2F.F64.F32 R10, R0 ;  /* 0x00000000000a7310 */ /* 0x000e240000201800 */
[----:B0-----:R-:W-:-:S06]  /*48d0*/  DADD R6, R6, R10 ;  /* 0x0000000006067229 */ /* 0x001fcc000000000a */
[----:B------:R-:W0:Y:S02]  /*48e0*/  F2F.F32.F64 R5, R6 ;  /* 0x0000000600057310 */ /* 0x000e240000301000 */
[----:B0-----:R-:W-:-:S13]  /*48f0*/  FSETP.EQ.AND P1, PT, R5, RZ, PT ;  /* 0x000000ff0500720b */ /* 0x001fda0003f22000 */
[----:B------:R-:W-:Y:S05]  /*4900*/  @P0 BRA P1, `(.L_x_148) ;  /* 0x00000000003c0947 */ /* 0x000fea0000800000 */
[----:B------:R-:W0:Y:S01]  /*4910*/  MUFU.RCP R0, R5 ;  /* 0x0000000500007308 */ /* 0x000e220000001000 */
[----:B------:R-:W-:Y:S01]  /*4920*/  BSSY.RECONVERGENT B1, `(.L_x_149) ;  /* 0x000000c000017945 */ /* 0x000fe20003800200 */
[----:B------:R-:W-:-:S06]  /*4930*/  FSETP.NEU.AND P2, PT, R5, RZ, PT ;  /* 0x000000ff0500720b */ /* 0x000fcc0003f4d000 */
[----:B------:R-:W1:Y:S01]  /*4940*/  FCHK P0, R4, R5 ;  /* 0x0000000504007302 */ /* 0x000e620000000000 */
[----:B0-----:R-:W-:-:S04]  /*4950*/  FFMA R3, -R5, R0, 1 ;  /* 0x3f80000005037423 */ /* 0x001fc80000000100 */
[----:B------:R-:W-:-:S04]  /*4960*/  FFMA R3, R0, R3, R0 ;  /* 0x0000000300037223 */ /* 0x000fc80000000000 */
[----:B------:R-:W-:-:S04]  /*4970*/  FFMA R0, R4, R3, RZ ;  /* 0x0000000304007223 */ /* 0x000fc800000000ff */
[----:B------:R-:W-:-:S04]  /*4980*/  FFMA R2, -R5, R0, R4 ;  /* 0x0000000005027223 */ /* 0x000fc80000000104 */
[----:B------:R-:W-:Y:S01]  /*4990*/  FFMA R3, R3, R2, R0 ;  /* 0x0000000203037223 */ /* 0x000fe20000000000 */
[----:B-1----:R-:W-:Y:S06]  /*49a0*/  @!P0 BRA `(.L_x_150) ;  /* 0x00000000000c8947 */ /* 0x002fec0003800000 */
[----:B------:R-:W-:-:S07]  /*49b0*/  MOV R10, 0x49d0 ;  /* 0x000049d0000a7802 */ /* 0x000fce0000000f00 */
[----:B------:R-:W-:Y:S05]  /*49c0*/  CALL.REL.NOINC `($__internal_0_$__cuda_sm3x_div_rn_noftz_f32_slowpath) ;  /* 0x0000000000847944 */ /* 0x000fea0003c00000 */
[----:B------:R-:W-:-:S07]  /*49d0*/  IMAD.MOV.U32 R3, RZ, RZ, R0 ;  /* 0x000000ffff037224 */ /* 0x000fce00078e0000 */
.L_x_150:
[----:B------:R-:W-:Y:S05]  /*49e0*/  BSYNC.RECONVERGENT B1 ;  /* 0x0000000000017941 */ /* 0x000fea0003800200 */
.L_x_149:
[----:B------:R-:W-:-:S07]  /*49f0*/  FSEL R3, R3, RZ, P2 ;  /* 0x000000ff03037208 */ /* 0x000fce0001000000 */
.L_x_148:
[----:B------:R-:W-:Y:S05]  /*4a00*/  BSYNC.RECONVERGENT B0 ;  /* 0x0000000000007941 */ /* 0x000fea0003800200 */
.L_x_147:
[----:B------:R-:W0:Y:S01]  /*4a10*/  S2R R7, SR_CgaCtaId ;  /* 0x0000000000077919 */ /* 0x000e220000008800 */
[----:B------:R-:W-:-:S04]  /*4a20*/  MOV R0, 0x400 ;  /* 0x0000040000007802 */ /* 0x000fc80000000f00 */
[----:B0-----:R-:W-:Y:S01]  /*4a30*/  LEA R5, R7, R0, 0x18 ;  /* 0x0000000007057211 */ /* 0x001fe200078ec0ff */
[----:B------:R-:W-:-:S04]  /*4a40*/  VIADD R0, R0, 0x3000 ;  /* 0x0000300000007836 */ /* 0x000fc80000000000 */
[----:B------:R0:W1:Y:S01]  /*4a50*/  LDS R6, [R5+0x3000] ;  /* 0x0030000005067984 */ /* 0x0000620000000800 */
[----:B------:R-:W-:-:S07]  /*4a60*/  LEA R0, R7, R0, 0x18 ;  /* 0x0000000007007211 */ /* 0x000fce00078ec0ff */
.L_x_151:
[C---:B-1----:R-:W-:Y:S01]  /*4a70*/  FMNMX R7, R6.reuse, R3, !PT ;  /* 0x0000000306077209 */ /* 0x042fe20007800000 */
[----:B------:R-:W-:Y:S05]  /*4a80*/  YIELD ;  /* 0x0000000000007946 */ /* 0x000fea0003800000 */
[----:B------:R-:W1:Y:S02]  /*4a90*/  ATOMS.CAS R7, [R0], R6, R7 ;  /* 0x000000060007738d */ /* 0x000e640000000007 */
[----:B-1----:R-:W-:Y:S01]  /*4aa0*/  ISETP.NE.AND P0, PT, R6, R7, PT ;  /* 0x000000070600720c */ /* 0x002fe20003f05270 */
[----:B------:R-:W-:-:S12]  /*4ab0*/  IMAD.MOV.U32 R6, RZ, RZ, R7 ;  /* 0x000000ffff067224 */ /* 0x000fd800078e0007 */
[----:B------:R-:W-:Y:S05]  /*4ac0*/  @P0 BRA `(.L_x_151) ;  /* 0xfffffffc00e80947 */ /* 0x000fea000383ffff */
.L_x_6:
[----:B------:R-:W1:Y:S01]  /*4ad0*/  S2R R0, SR_TID.X ;  /* 0x0000000000007919 */ /* 0x000e620000002100 */
[----:B------:R-:W-:Y:S05]  /*4ae0*/  WARPSYNC.ALL ;  /* 0x0000000000007948 */ /* 0x000fea0003800000 */
[----:B------:R-:W1:Y:S01]  /*4af0*/  S2R R3, SR_TID.Y ;  /* 0x0000000000037919 */ /* 0x000e620000002200 */
[----:B------:R-:W1:Y:S01]  /*4b00*/  S2R R2, SR_TID.Z ;  /* 0x0000000000027919 */ /* 0x000e620000002300 */
[----:B------:R-:W-:Y:S01]  /*4b10*/  BAR.SYNC.DEFER_BLOCKING 0x0 ;  /* 0x0000000000007b1d */ /* 0x000fe20000010000 */
[----:B-1----:R-:W-:-:S13]  /*4b20*/  LOP3.LUT P0, RZ, R2, R0, R3, 0xfe, !PT ;  /* 0x0000000002ff7212 */ /* 0x002fda000780fe03 */
[----:B------:R-:W-:Y:S05]  /*4b30*/  @P0 EXIT ;  /* 0x000000000000094d */ /* 0x000fea0003800000 */
[----:B------:R-:W1:Y:S01]  /*4b40*/  LDC.64 R2, c[0x0][0x390] ;  /* 0x0000e400ff027b82 */ /* 0x000e620000000a00 */
[----:B0-----:R-:W0:Y:S04]  /*4b50*/  LDS R5, [R5+0x3000] ;  /* 0x0030000005057984 */ /* 0x001e280000000800 */
[----:B01----:R1:W5:Y:S02]  /*4b60*/  LDG.E R6, desc[UR6][R2.64] ;  /* 0x0000000602067981 */ /* 0x003364000c1e1900 */
.L_x_152:
[----:B-----5:R-:W-:Y:S01]  /*4b70*/  FMNMX R7, R5, R6, !PT ;  /* 0x0000000605077209 */ /* 0x020fe20007800000 */
[----:B------:R-:W-:Y:S05]  /*4b80*/  YIELD ;  /* 0x0000000000007946 */ /* 0x000fea0003800000 */
[----:B------:R-:W2:Y:S02]  /*4b90*/  ATOMG.E.CAS.STRONG.GPU PT, R7, [R2], R6, R7 ;  /* 0x00000006020773a9 */ /* 0x000ea400001ee107 */
[----:B--2---:R-:W-:Y:S01]  /*4ba0*/  ISETP.NE.AND P0, PT, R6, R7, PT ;  /* 0x000000070600720c */ /* 0x004fe20003f05270 */
[----:B------:R-:W-:-:S12]  /*4bb0*/  IMAD.MOV.U32 R6, RZ, RZ, R7 ;  /* 0x000000ffff067224 */ /* 0x000fd800078e0007 */
[----:B------:R-:W-:Y:S05]  /*4bc0*/  @P0 BRA `(.L_x_152) ;  /* 0xfffffffc00e80947 */ /* 0x000fea000383ffff */
[----:B------:R-:W-:Y:S05]  /*4bd0*/  EXIT ;  /* 0x000000000000794d */ /* 0x000fea0003800000 */
        .weak           $__internal_0_$__cuda_sm3x_div_rn_noftz_f32_slowpath
        .type           $__internal_0_$__cuda_sm3x_div_rn_noftz_f32_slowpath,@function
        .size           $__internal_0_$__cuda_sm3x_div_rn_noftz_f32_slowpath,($_Z15decisionKernel2PfS_S_ffffi$__internal_accurate_pow - $__internal_0_$__cuda_sm3x_div_rn_noftz_f32_slowpath)
$__internal_0_$__cuda_sm3x_div_rn_noftz_f32_slowpath:
[----:B------:R-:W-:Y:S01]  /*4be0*/  SHF.R.U32.HI R6, RZ, 0x17, R5 ;  /* 0x00000017ff067819 */ /* 0x000fe20000011605 */
[----:B------:R-:W-:Y:S01]  /*4bf0*/  BSSY.RECONVERGENT B2, `(.L_x_153) ;  /* 0x0000062000027945 */ /* 0x000fe20003800200 */
[----:B------:R-:W-:Y:S02]  /*4c00*/  SHF.R.U32.HI R0, RZ, 0x17, R4 ;  /* 0x00000017ff007819 */ /* 0x000fe40000011604 */
[----:B------:R-:W-:Y:S02]  /*4c10*/  LOP3.LUT R12, R6, 0xff, RZ, 0xc0, !PT ;  /* 0x000000ff060c7812 */ /* 0x000fe400078ec0ff */
[----:B------:R-:W-:Y:S02]  /*4c20*/  LOP3.LUT R11, R0, 0xff, RZ, 0xc0, !PT ;  /* 0x000000ff000b7812 */ /* 0x000fe400078ec0ff */
[----:B------:R-:W-:-:S03]  /*4c30*/  IADD3 R7, PT, PT, R12, -0x1, RZ ;  /* 0xffffffff0c077810 */ /* 0x000fc60007ffe0ff */
[----:B------:R-:W-:Y:S01]  /*4c40*/  VIADD R0, R11, 0xffffffff ;  /* 0xffffffff0b007836 */ /* 0x000fe20000000000 */
[----:B------:R-:W-:-:S04]  /*4c50*/  ISETP.GT.U32.AND P0, PT, R7, 0xfd, PT ;  /* 0x000000fd0700780c */ /* 0x000fc80003f04070 */
[----:B------:R-:W-:-:S13]  /*4c60*/  ISETP.GT.U32.OR P0, PT, R0, 0xfd, P0 ;  /* 0x000000fd0000780c */ /* 0x000fda0000704470 */
[----:B------:R-:W-:Y:S01]  /*4c70*/  @!P0 IMAD.MOV.U32 R6, RZ, RZ, RZ ;  /* 0x000000ffff068224 */ /* 0x000fe200078e00ff */
[----:B------:R-:W-:Y:S06]  /*4c80*/  @!P0 BRA `(.L_x_154) ;  /* 0x00000000005c8947 */ /* 0x000fec0003800000 */
[----:B------:R-:W-:Y:S02]  /*4c90*/  FSETP.GTU.FTZ.AND P0, PT, |R4|, +INF , PT ;  /* 0x7f8000000400780b */ /* 0x000fe40003f1c200 */
[----:B------:R-:W-:-:S04]  /*4ca0*/  FSETP.GTU.FTZ.AND P1, PT, |R5|, +INF , PT ;  /* 0x7f8000000500780b */ /* 0x000fc80003f3c200 */
[----:B------:R-:W-:-:S13]  /*4cb0*/  PLOP3.LUT P0, PT, P0, P1, PT, 0xf8, 0x8f ;  /* 0x00000000008f781c */ /* 0x000fda0000703f70 */
[----:B------:R-:W-:Y:S05]  /*4cc0*/  @P0 BRA `(.L_x_155) ;  /* 0x00000004004c0947 */ /* 0x000fea0003800000 */
[----:B------:R-:W-:-:S13]  /*4cd0*/  LOP3.LUT P0, RZ, R5, 0x7fffffff, R4, 0xc8, !PT ;  /* 0x7fffffff05ff7812 */ /* 0x000fda000780c804 */
[----:B------:R-:W-:Y:S05]  /*4ce0*/  @!P0 BRA `(.L_x_156) ;  /* 0x00000004003c8947 */ /* 0x000fea0003800000 */
[C---:B------:R-:W-:Y:S02]  /*4cf0*/  FSETP.NEU.FTZ.AND P3, PT, |R4|.reuse, +INF , PT ;  /* 0x7f8000000400780b */ /* 0x040fe40003f7d200 */
[----:B------:R-:W-:Y:S02]  /*4d00*/  FSETP.NEU.FTZ.AND P1, PT, |R5|, +INF , PT ;  /* 0x7f8000000500780b */ /* 0x000fe40003f3d200 */
[----:B------:R-:W-:-:S11]  /*4d10*/  FSETP.NEU.FTZ.AND P0, PT, |R4|, +INF , PT ;  /* 0x7f8000000400780b */ /* 0x000fd60003f1d200 */
[----:B------:R-:W-:Y:S05]  /*4d20*/  @!P1 BRA !P3, `(.L_x_156) ;  /* 0x00000004002c9947 */ /* 0x000fea0005800000 */
[----:B------:R-:W-:-:S04]  /*4d30*/  LOP3.LUT P3, RZ, R4, 0x7fffffff, RZ, 0xc0, !PT ;  /* 0x7fffffff04ff7812 */ /* 0x000fc8000786c0ff */
[----:B------:R-:W-:-:S13]  /*4d40*/  PLOP3.LUT P1, PT, P1, P3, PT, 0x2f, 0xf2 ;  /* 0x0000000000f2781c */ /* 0x000fda0000f26577 */
[----:B------:R-:W-:Y:S05]  /*4d50*/  @P1 BRA `(.L_x_157) ;  /* 0x0000000400181947 */ /* 0x000fea0003800000 */
[----:B------:R-:W-:-:S04]  /*4d60*/  LOP3.LUT P1, RZ, R5, 0x7fffffff, RZ, 0xc0, !PT ;  /* 0x7fffffff05ff7812 */ /* 0x000fc8000782c0ff */
[----:B------:R-:W-:-:S13]  /*4d70*/  PLOP3.LUT P0, PT, P0, P1, PT, 0x2f, 0xf2 ;  /* 0x0000000000f2781c */ /* 0x000fda0000702577 */
[----:B------:R-:W-:Y:S05]  /*4d80*/  @P0 BRA `(.L_x_158) ;  /* 0x0000000400000947 */ /* 0x000fea0003800000 */
[----:B------:R-:W-:Y:S02]  /*4d90*/  ISETP.GE.AND P0, PT, R0, RZ, PT ;  /* 0x000000ff0000720c */ /* 0x000fe40003f06270 */
[----:B------:R-:W-:-:S11]  /*4da0*/  ISETP.GE.AND P1, PT, R7, RZ, PT ;  /* 0x000000ff0700720c */ /* 0x000fd60003f26270 */
[----:B------:R-:W-:Y:S02]  /*4db0*/  @P0 IMAD.MOV.U32 R6, RZ, RZ, RZ ;  /* 0x000000ffff060224 */ /* 0x000fe400078e00ff */
[----:B------:R-:W-:Y:S01]  /*4dc0*/  @!P0 FFMA R4, R4, 1.84467440737095516160e+19, RZ ;  /* 0x5f80000004048823 */ /* 0x000fe200000000ff */
[----:B------:R-:W-:Y:S02]  /*4dd0*/  @!P0 IMAD.MOV.U32 R6, RZ, RZ, -0x40 ;  /* 0xffffffc0ff068424 */ /* 0x000fe400078e00ff */
[----:B------:R-:W-:-:S03]  /*4de0*/  @!P1 FFMA R5, R5, 1.84467440737095516160e+19, RZ ;  /* 0x5f80000005059823 */ /* 0x000fc600000000ff */
[----:B------:R-:W-:-:S07]  /*4df0*/  @!P1 IADD3 R6, PT, PT, R6, 0x40, RZ ;  /* 0x0000004006069810 */ /* 0x000fce0007ffe0ff */
.L_x_154:
[----:B------:R-:W-:Y:S01]  /*4e00*/  LEA R0, R12, 0xc0800000, 0x17 ;  /* 0xc08000000c007811 */ /* 0x000fe200078eb8ff */
[----:B------:R-:W-:Y:S04]  /*4e10*/  BSSY.RECONVERGENT B3, `(.L_x_159) ;  /* 0x0000036000037945 */ /* 0x000fe80003800200 */
[----:B------:R-:W-:Y:S02]  /*4e20*/  IMAD.IADD R7, R5, 0x1, -R0 ;  /* 0x0000000105077824 */ /* 0x000fe400078e0a00 */
[----:B------:R-:W-:Y:S02]  /*4e30*/  VIADD R5, R11, 0xffffff81 ;  /* 0xffffff810b057836 */ /* 0x000fe40000000000 */
[----:B------:R-:W0:Y:S01]  /*4e40*/  MUFU.RCP R8, R7 ;  /* 0x0000000700087308 */ /* 0x000e220000001000 */
[----:B------:R-:W-:Y:S01]  /*4e50*/  FADD.FTZ R9, -R7, -RZ ;  /* 0x800000ff07097221 */ /* 0x000fe20000010100 */
[C---:B------:R-:W-:Y:S01]  /*4e60*/  IMAD R0, R5.reuse, -0x800000, R4 ;  /* 0xff80000005007824 */ /* 0x040fe200078e0204 */
[----:B------:R-:W-:-:S05]  /*4e70*/  IADD3 R5, PT, PT, R5, 0x7f, -R12 ;  /* 0x0000007f05057810 */ /* 0x000fca0007ffe80c */
[----:B------:R-:W-:Y:S02]  /*4e80*/  IMAD.IADD R5, R5, 0x1, R6 ;  /* 0x0000000105057824 */ /* 0x000fe400078e0206 */
[----:B0-----:R-:W-:-:S04]  /*4e90*/  FFMA R11, R8, R9, 1 ;  /* 0x3f800000080b7423 */ /* 0x001fc80000000009 */
[----:B------:R-:W-:-:S04]  /*4ea0*/  FFMA R13, R8, R11, R8 ;  /* 0x0000000b080d7223 */ /* 0x000fc80000000008 */
[----:B------:R-:W-:-:S04]  /*4eb0*/  FFMA R4, R0, R13, RZ ;  /* 0x0000000d00047223 */ /* 0x000fc800000000ff */
[----:B------:R-:W-:-:S04]  /*4ec0*/  FFMA R11, R9, R4, R0 ;  /* 0x00000004090b7223 */ /* 0x000fc80000000000 */
[----:B------:R-:W-:-:S04]  /*4ed0*/  FFMA R8, R13, R11, R4 ;  /* 0x0000000b0d087223 */ /* 0x000fc80000000004 */
[----:B------:R-:W-:-:S04]  /*4ee0*/  FFMA R9, R9, R8, R0 ;  /* 0x0000000809097223 */ /* 0x000fc80000000000 */
[----:B------:R-:W-:-:S05]  /*4ef0*/  FFMA R4, R13, R9, R8 ;  /* 0x000000090d047223 */ /* 0x000fca0000000008 */
[----:B------:R-:W-:-:S04]  /*4f00*/  SHF.R.U32.HI R0, RZ, 0x17, R4 ;  /* 0x00000017ff007819 */ /* 0x000fc80000011604 */
[----:B------:R-:W-:-:S05]  /*4f10*/  LOP3.LUT R0, R0, 0xff, RZ, 0xc0, !PT ;  /* 0x000000ff00007812 */ /* 0x000fca00078ec0ff */
[----:B------:R-:W-:-:S05]  /*4f20*/  IMAD.IADD R11, R0, 0x1, R5 ;  /* 0x00000001000b7824 */ /* 0x000fca00078e0205 */
[----:B------:R-:W-:-:S04]  /*4f30*/  IADD3 R0, PT, PT, R11, -0x1, RZ ;  /* 0xffffffff0b007810 */ /* 0x000fc80007ffe0ff */
[----:B------:R-:W-:-:S13]  /*4f40*/  ISETP.GE.U32.AND P0, PT, R0, 0xfe, PT ;  /* 0x000000fe0000780c */ /* 0x000fda0003f06070 */
[----:B------:R-:W-:Y:S05]  /*4f50*/  @!P0 BRA `(.L_x_160) ;  /* 0x0000000000808947 */ /* 0x000fea0003800000 */
[----:B------:R-:W-:-:S13]  /*4f60*/  ISETP.GT.AND P0, PT, R11, 0xfe, PT ;  /* 0x000000fe0b00780c */ /* 0x000fda0003f04270 */
[----:B------:R-:W-:Y:S05]  /*4f70*/  @P0 BRA `(.L_x_161) ;  /* 0x00000000006c0947 */ /* 0x000fea0003800000 */
[----:B------:R-:W-:-:S13]  /*4f80*/  ISETP.GE.AND P0, PT, R11, 0x1, PT ;  /* 0x000000010b00780c */ /* 0x000fda0003f06270 */
[----:B------:R-:W-:Y:S05]  /*4f90*/  @P0 BRA `(.L_x_162) ;  /* 0x0000000000740947 */ /* 0x000fea0003800000 */
[----:B------:R-:W-:Y:S02]  /*4fa0*/  ISETP.GE.AND P0, PT, R11, -0x18, PT ;  /* 0xffffffe80b00780c */ /* 0x000fe40003f06270 */
[----:B------:R-:W-:-:S11]  /*4fb0*/  LOP3.LUT R4, R4, 0x80000000, RZ, 0xc0, !PT ;  /* 0x8000000004047812 */ /* 0x000fd600078ec0ff */
[----:B------:R-:W-:Y:S05]  /*4fc0*/  @!P0 BRA `(.L_x_162) ;  /* 0x0000000000688947 */ /* 0x000fea0003800000 */
[-CC-:B------:R-:W-:Y:S01]  /*4fd0*/  FFMA.RZ R0, R13, R9.reuse, R8.reuse ;  /* 0x000000090d007223 */ /* 0x180fe2000000c008 */
[----:B------:R-:W-:Y:S02]  /*4fe0*/  VIADD R7, R11, 0x20 ;  /* 0x000000200b077836 */ /* 0x000fe40000000000 */
[-CC-:B------:R-:W-:Y:S01]  /*4ff0*/  FFMA.RM R5, R13, R9.reuse, R8.reuse ;  /* 0x000000090d057223 */ /* 0x180fe20000004008 */
[----:B------:R-:W-:Y:S02]  /*5000*/  ISETP.NE.AND P3, PT, R11, RZ, PT ;  /* 0x000000ff0b00720c */ /* 0x000fe40003f65270 */
[----:B------:R-:W-:Y:S01]  /*5010*/  LOP3.LUT R6, R0, 0x7fffff, RZ, 0xc0, !PT ;  /* 0x007fffff00067812 */ /* 0x000fe200078ec0ff */
[----:B------:R-:W-:Y:S01]  /*5020*/  FFMA.RP R0, R13, R9, R8 ;  /* 0x000000090d007223 */ /* 0x000fe20000008008 */
[----:B------:R-:W-:Y:S01]  /*5030*/  IMAD.MOV R8, RZ, RZ, -R11 ;  /* 0x000000ffff087224 */ /* 0x000fe200078e0a0b */
[----:B------:R-:W-:Y:S02]  /*5040*/  ISETP.NE.AND P1, PT, R11, RZ, PT ;  /* 0x000000ff0b00720c */ /* 0x000fe40003f25270 */
[----:B------:R-:W-:-:S02]  /*5050*/  LOP3.LUT R6, R6, 0x800000, RZ, 0xfc, !PT ;  /* 0x0080000006067812 */ /* 0x000fc400078efcff */
[----:B------:R-:W-:Y:S02]  /*5060*/  FSETP.NEU.FTZ.AND P0, PT, R0, R5, PT ;  /* 0x000000050000720b */ /* 0x000fe40003f1d000 */
[----:B------:R-:W-:Y:S02]  /*5070*/  SHF.L.U32 R7, R6, R7, RZ ;  /* 0x0000000706077219 */ /* 0x000fe400000006ff */
[----:B------:R-:W-:Y:S02]  /*5080*/  SEL R5, R8, RZ, P3 ;  /* 0x000000ff08057207 */ /* 0x000fe40001800000 */
[----:B------:R-:W-:Y:S02]  /*5090*/  ISETP.NE.AND P1, PT, R7, RZ, P1 ;  /* 0x000000ff0700720c */ /* 0x000fe40000f25270 */
[----:B------:R-:W-:Y:S02]  /*50a0*/  SHF.R.U32.HI R5, RZ, R5, R6 ;  /* 0x00000005ff057219 */ /* 0x000fe40000011606 */
[----:B------:R-:W-:-:S02]  /*50b0*/  PLOP3.LUT P0, PT, P0, P1, PT, 0xf8, 0x8f ;  /* 0x00000000008f781c */ /* 0x000fc40000703f70 */
[----:B------:R-:W-:Y:S02]  /*50c0*/  SHF.R.U32.HI R7, RZ, 0x1, R5 ;  /* 0x00000001ff077819 */ /* 0x000fe40000011605 */
[----:B------:R-:W-:-:S04]  /*50d0*/  SEL R0, RZ, 0x1, !P0 ;  /* 0x00000001ff007807 */ /* 0x000fc80004000000 */
[----:B------:R-:W-:-:S04]  /*50e0*/  LOP3.LUT R0, R0, 0x1, R7, 0xf8, !PT ;  /* 0x0000000100007812 */ /* 0x000fc800078ef807 */
[----:B------:R-:W-:-:S05]  /*50f0*/  LOP3.LUT R0, R0, R5, RZ, 0xc0, !PT ;  /* 0x0000000500007212 */ /* 0x000fca00078ec0ff */
[----:B------:R-:W-:-:S05]  /*5100*/  IMAD.IADD R7, R7, 0x1, R0 ;  /* 0x0000000107077824 */ /* 0x000fca00078e0200 */
[----:B------:R-:W-:Y:S01]  /*5110*/  LOP3.LUT R4, R7, R4, RZ, 0xfc, !PT ;  /* 0x0000000407047212 */ /* 0x000fe200078efcff */
[----:B------:R-:W-:Y:S06]  /*5120*/  BRA `(.L_x_162) ;  /* 0x0000000000107947 */ /* 0x000fec0003800000 */
.L_x_161:
[----:B------:R-:W-:-:S04]  /*5130*/  LOP3.LUT R4, R4, 0x80000000, RZ, 0xc0, !PT ;  /* 0x8000000004047812 */ /* 0x000fc800078ec0ff */
[----:B------:R-:W-:Y:S01]  /*5140*/  LOP3.LUT R4, R4, 0x7f800000, RZ, 0xfc, !PT ;  /* 0x7f80000004047812 */ /* 0x000fe200078efcff */
[----:B------:R-:W-:Y:S06]  /*5150*/  BRA `(.L_x_162) ;  /* 0x0000000000047947 */ /* 0x000fec0003800000 */
.L_x_160:
[----:B------:R-:W-:-:S07]  /*5160*/  IMAD R4, R5, 0x800000, R4 ;  /* 0x0080000005047824 */ /* 0x000fce00078e0204 */
.L_x_162:
[----:B------:R-:W-:Y:S05]  /*5170*/  BSYNC.RECONVERGENT B3 ;  /* 0x0000000000037941 */ /* 0x000fea0003800200 */
.L_x_159:
[----:B------:R-:W-:Y:S05]  /*5180*/  BRA `(.L_x_163) ;  /* 0x0000000000207947 */ /* 0x000fea0003800000 */
.L_x_158:
[----:B------:R-:W-:-:S04]  /*5190*/  LOP3.LUT R4, R5, 0x80000000, R4, 0x48, !PT ;  /* 0x8000000005047812 */ /* 0x000fc800078e4804 */
[----:B------:R-:W-:Y:S01]  /*51a0*/  LOP3.LUT R4, R4, 0x7f800000, RZ, 0xfc, !PT ;  /* 0x7f80000004047812 */ /* 0x000fe200078efcff */
[----:B------:R-:W-:Y:S06]  /*51b0*/  BRA `(.L_x_163) ;  /* 0x0000000000147947 */ /* 0x000fec0003800000 */
.L_x_157:
[----:B------:R-:W-:Y:S01]  /*51c0*/  LOP3.LUT R4, R5, 0x80000000, R4, 0x48, !PT ;  /* 0x8000000005047812 */ /* 0x000fe200078e4804 */
[----:B------:R-:W-:Y:S06]  /*51d0*/  BRA `(.L_x_163) ;  /* 0x00000000000c7947 */ /* 0x000fec0003800000 */
.L_x_156:
[----:B------:R-:W0:Y:S01]  /*51e0*/  MUFU.RSQ R4, -QNAN ;  /* 0xffc0000000047908 */ /* 0x000e220000001400 */
[----:B------:R-:W-:Y:S05]  /*51f0*/  BRA `(.L_x_163) ;  /* 0x0000000000047947 */ /* 0x000fea0003800000 */
.L_x_155:
[----:B------:R-:W-:-:S07]  /*5200*/  FADD.FTZ R4, R4, R5 ;  /* 0x0000000504047221 */ /* 0x000fce0000010000 */
.L_x_163:
[----:B------:R-:W-:Y:S05]  /*5210*/  BSYNC.RECONVERGENT B2 ;  /* 0x0000000000027941 */ /* 0x000fea0003800200 */
.L_x_153:
[----:B0-----:R-:W-:Y:S01]  /*5220*/  MOV R0, R4 ;  /* 0x0000000400007202 */ /* 0x001fe20000000f00 */
[----:B------:R-:W-:Y:S02]  /*5230*/  IMAD.MOV.U32 R4, RZ, RZ, R10 ;  /* 0x000000ffff047224 */ /* 0x000fe400078e000a */
[----:B------:R-:W-:-:S04]  /*5240*/  IMAD.MOV.U32 R5, RZ, RZ, 0x0 ;  /* 0x00000000ff057424 */ /* 0x000fc800078e00ff */
[----:B------:R-:W-:Y:S05]  /*5250*/  RET.REL.NODEC R4 `(_Z15decisionKernel2PfS_S_ffffi) ;  /* 0xffffffac04687950 */ /* 0x000fea0003c3ffff */
        .type           $_Z15decisionKernel2PfS_S_ffffi$__internal_accurate_pow,@function
        .size           $_Z15decisionKernel2PfS_S_ffffi$__internal_accurate_pow,(.L_x_222 - $_Z15decisionKernel2PfS_S_ffffi$__internal_accurate_pow)
$_Z15decisionKernel2PfS_S_ffffi$__internal_accurate_pow:
[----:B------:R-:W-:Y:S01]  /*5260*/  ISETP.GT.U32.AND P0, PT, R53, 0xfffff, PT ;  /* 0x000fffff3500780c */ /* 0x000fe20003f04070 */
[----:B------:R-:W-:Y:S01]  /*5270*/  IMAD.MOV.U32 R24, RZ, RZ, R53 ;  /* 0x000000ffff187224 */ /* 0x000fe200078e0035 */
[----:B------:R-:W-:Y:S01]  /*5280*/  UMOV UR4, 0x7d2cafe2 ;  /* 0x7d2cafe200047882 */ /* 0x000fe20000000000 */
[----:B------:R-:W-:Y:S01]  /*5290*/  IMAD.MOV.U32 R28, RZ, RZ, 0x41ad3b5a ;  /* 0x41ad3b5aff1c7424 */ /* 0x000fe200078e00ff */
[----:B------:R-:W-:Y:S01]  /*52a0*/  UMOV UR5, 0x3eb0f5ff ;  /* 0x3eb0f5ff00057882 */ /* 0x000fe20000000000 */
[----:B------:R-:W-:Y:S01]  /*52b0*/  IMAD.MOV.U32 R29, RZ, RZ, 0x3ed0f5d2 ;  /* 0x3ed0f5d2ff1d7424 */ /* 0x000fe200078e00ff */
[----:B------:R-:W-:Y:S01]  /*52c0*/  UMOV UR8, 0x3b39803f ;  /* 0x3b39803f00087882 */ /* 0x000fe20000000000 */
[----:B------:R-:W-:-:S06]  /*52d0*/  UMOV UR9, 0x3c7abc9e ;  /* 0x3c7abc9e00097882 */ /* 0x000fcc0000000000 */
[----:B------:R-:W-:Y:S01]  /*52e0*/  @!P0 DMUL R22, R52, 1.80143985094819840000e+16 ;  /* 0x4350000034168828 */ /* 0x000fe20000000000 */
[----:B------:R-:W-:-:S09]  /*52f0*/  SHF.R.U32.HI R53, RZ, 0x14, R53 ;  /* 0x00000014ff357819 */ /* 0x000fd20000011635 */
[----:B------:R-:W-:Y:S01]  /*5300*/  @!P0 IMAD.MOV.U32 R24, RZ, RZ, R23 ;  /* 0x000000ffff188224 */ /* 0x000fe200078e0017 */
[----:B------:R-:W-:Y:S02]  /*5310*/  @!P0 MOV R52, R22 ;  /* 0x0000001600348202 */ /* 0x000fe40000000f00 */
[----:B------:R-:W-:Y:S02]  /*5320*/  @!P0 LEA.HI R53, R23, 0xffffffca, RZ, 0xc ;  /* 0xffffffca17358811 */ /* 0x000fe400078f60ff */
[----:B------:R-:W-:Y:S01]  /*5330*/  LOP3.LUT R25, R24, 0x800fffff, RZ, 0xc0, !PT ;  /* 0x800fffff18197812 */ /* 0x000fe200078ec0ff */
[----:B------:R-:W-:Y:S01]  /*5340*/  IMAD.MOV.U32 R26, RZ, RZ, R52 ;  /* 0x000000ffff1a7224 */ /* 0x000fe200078e0034 */
[----:B------:R-:W-:Y:S02]  /*5350*/  MOV R24, RZ ;  /* 0x000000ff00187202 */ /* 0x000fe40000000f00 */
[----:B------:R-:W-:-:S04]  /*5360*/  LOP3.LUT R25, R25, 0x3ff00000, RZ, 0xfc, !PT ;  /* 0x3ff0000019197812 */ /* 0x000fc800078efcff */
[----:B------:R-:W-:Y:S01]  /*5370*/  ISETP.GE.U32.AND P1, PT, R25, 0x3ff6a09f, PT ;  /* 0x3ff6a09f1900780c */ /* 0x000fe20003f26070 */
[----:B------:R-:W-:-:S12]  /*5380*/  IMAD.MOV.U32 R27, RZ, RZ, R25 ;  /* 0x000000ffff1b7224 */ /* 0x000fd800078e0019 */
[----:B------:R-:W-:-:S04]  /*5390*/  @P1 VIADD R22, R27, 0xfff00000 ;  /* 0xfff000001b161836 */ /* 0x000fc80000000000 */
[----:B------:R-:W-:-:S06]  /*53a0*/  @P1 IMAD.MOV.U32 R27, RZ, RZ, R22 ;  /* 0x000000ffff1b1224 */ /* 0x000fcc00078e0016 */
[C---:B------:R-:W-:Y:S02]  /*53b0*/  DADD R32, R26.reuse, 1 ;  /* 0x3ff000001a207429 */ /* 0x040fe40000000000 */
[----:B------:R-:W-:-:S04]  /*53c0*/  DADD R26, R26, -1 ;  /* 0xbff000001a1a7429 */ /* 0x000fc80000000000 */
[----:B------:R-:W0:Y:S02]  /*53d0*/  MUFU.RCP64H R25, R33 ;  /* 0x0000002100197308 */ /* 0x000e240000001800 */
[----:B0-----:R-:W-:-:S08]  /*53e0*/  DFMA R30, -R32, R24, 1 ;  /* 0x3ff00000201e742b */ /* 0x001fd00000000118 */
[----:B------:R-:W-:-:S08]  /*53f0*/  DFMA R30, R30, R30, R30 ;  /* 0x0000001e1e1e722b */ /* 0x000fd0000000001e */
[----:B------:R-:W-:-:S08]  /*5400*/  DFMA R30, R24, R30, R24 ;  /* 0x0000001e181e722b */ /* 0x000fd00000000018 */
[----:B------:R-:W-:-:S08]  /*5410*/  DMUL R24, R26, R30 ;  /* 0x0000001e1a187228 */ /* 0x000fd00000000000 */
[----:B------:R-:W-:-:S08]  /*5420*/  DFMA R24, R26, R30, R24 ;  /* 0x0000001e1a18722b */ /* 0x000fd00000000018 */
[----:B------:R-:W-:-:S08]  /*5430*/  DMUL R36, R24, R24 ;  /* 0x0000001818247228 */ /* 0x000fd00000000000 */
[----:B------:R-:W-:Y:S01]  /*5440*/  DFMA R28, R36, UR4, R28 ;  /* 0x00000004241c7c2b */ /* 0x000fe2000800001c */
[----:B------:R-:W-:Y:S01]  /*5450*/  UMOV UR4, 0x75488a3f ;  /* 0x75488a3f00047882 */ /* 0x000fe20000000000 */
[----:B------:R-:W-:-:S06]  /*5460*/  UMOV UR5, 0x3ef3b20a ;  /* 0x3ef3b20a00057882 */ /* 0x000fcc0000000000 */
[----:B------:R-:W-:Y:S01]  /*5470*/  DFMA R34, R36, R28, UR4 ;  /* 0x0000000424227e2b */ /* 0x000fe2000800001c */
[----:B------:R-:W-:Y:S01]  /*5480*/  UMOV UR4, 0xe4faecd5 ;  /* 0xe4faecd500047882 */ /* 0x000fe20000000000 */
[----:B------:R-:W-:Y:S01]  /*5490*/  UMOV UR5, 0x3f1745cd ;  /* 0x3f1745cd00057882 */ /* 0x000fe20000000000 */
[----:B------:R-:W-:-:S05]  /*54a0*/  DADD R28, R26, -R24 ;  /* 0x000000001a1c7229 */ /* 0x000fca0000000818 */
[----:B------:R-:W-:Y:S01]  /*54b0*/  DFMA R34, R36, R34, UR4 ;  /* 0x0000000424227e2b */ /* 0x000fe20008000022 */
[----:B------:R-:W-:Y:S01]  /*54c0*/  UMOV UR4, 0x258a578b ;  /* 0x258a578b00047882 */ /* 0x000fe20000000000 */
[----:B------:R-:W-:Y:S01]  /*54d0*/  UMOV UR5, 0x3f3c71c7 ;  /* 0x3f3c71c700057882 */ /* 0x000fe20000000000 */
[----:B------:R-:W-:-:S05]  /*54e0*/  DADD R28, R28, R28 ;  /* 0x000000001c1c7229 */ /* 0x000fca000000001c */
[----:B------:R-:W-:Y:S01]  /*54f0*/  DFMA R34, R36, R34, UR4 ;  /* 0x0000000424227e2b */ /* 0x000fe20008000022 */
[----:B------:R-:W-:Y:S01]  /*5500*/  UMOV UR4, 0x9242b910 ;  /* 0x9242b91000047882 */ /* 0x000fe20000000000 */
[----:B------:R-:W-:Y:S01]  /*5510*/  UMOV UR5, 0x3f624924 ;  /* 0x3f62492400057882 */ /* 0x000fe20000000000 */
[----:B------:R-:W-:-:S05]  /*5520*/  DFMA R28, R26, -R24, R28 ;  /* 0x800000181a1c722b */ /* 0x000fca000000001c */
[----:B------:R-:W-:Y:S01]  /*5530*/  DFMA R34, R36, R34, UR4 ;  /* 0x0000000424227e2b */ /* 0x000fe20008000022 */
[----:B------:R-:W-:Y:S01]  /*5540*/  UMOV UR4, 0x99999dfb ;  /* 0x99999dfb00047882 */ /* 0x000fe20000000000 */
[----:B------:R-:W-:Y:S01]  /*5550*/  UMOV UR5, 0x3f899999 ;  /* 0x3f89999900057882 */ /* 0x000fe20000000000 */
[----:B------:R-:W-:Y:S02]  /*5560*/  DMUL R28, R30, R28 ;  /* 0x0000001c1e1c7228 */ /* 0x000fe40000000000 */
[----:B------:R-:W-:-:S03]  /*5570*/  DMUL R30, R24, R24 ;  /* 0x00000018181e7228 */ /* 0x000fc60000000000 */
[----:B------:R-:W-:Y:S01]  /*5580*/  DFMA R34, R36, R34, UR4 ;  /* 0x0000000424227e2b */ /* 0x000fe20008000022 */
[----:B------:R-:W-:Y:S01]  /*5590*/  UMOV UR4, 0x55555555 ;  /* 0x5555555500047882 */ /* 0x000fe20000000000 */
[----:B------:R-:W-:-:S03]  /*55a0*/  UMOV UR5, 0x3fb55555 ;  /* 0x3fb5555500057882 */ /* 0x000fc60000000000 */
[----:B------:R-:W-:-:S03]  /*55b0*/  DMUL R22, R24, R30 ;  /* 0x0000001e18167228 */ /* 0x000fc60000000000 */
[----:B------:R-:W-:-:S08]  /*55c0*/  DFMA R26, R36, R34, UR4 ;  /* 0x00000004241a7e2b */ /* 0x000fd00008000022 */
[----:B------:R-:W-:Y:S01]  /*55d0*/  DADD R32, -R26, UR4 ;  /* 0x000000041a207e29 */ /* 0x000fe20008000100 */
[----:B------:R-:W-:Y:S01]  /*55e0*/  UMOV UR4, 0xb9e7b0 ;  /* 0x00b9e7b000047882 */ /* 0x000fe20000000000 */
[----:B------:R-:W-:-:S06]  /*55f0*/  UMOV UR5, 0x3c46a4cb ;  /* 0x3c46a4cb00057882 */ /* 0x000fcc0000000000 */
[----:B------:R-:W-:Y:S02]  /*5600*/  DFMA R32, R36, R34, R32 ;  /* 0x000000222420722b */ /* 0x000fe40000000020 */
[----:B------:R-:W-:Y:S01]  /*5610*/  DFMA R34, R24, R24, -R30 ;  /* 0x000000181822722b */ /* 0x000fe2000000081e */
[----:B------:R-:W-:Y:S02]  /*5620*/  VIADD R37, R29, 0x100000 ;  /* 0x001000001d257836 */ /* 0x000fe40000000000 */
[----:B------:R-:W-:-:S06]  /*5630*/  IMAD.MOV.U32 R36, RZ, RZ, R28 ;  /* 0x000000ffff247224 */ /* 0x000fcc00078e001c */
[----:B------:R-:W-:Y:S02]  /*5640*/  DFMA R34, R24, R36, R34 ;  /* 0x000000241822722b */ /* 0x000fe40000000022 */
[----:B------:R-:W-:Y:S01]  /*5650*/  DADD R36, R32, -UR4 ;  /* 0x8000000420247e29 */ /* 0x000fe20008000000 */
[----:B------:R-:W-:Y:S01]  /*5660*/  UMOV UR4, 0x80000000 ;  /* 0x8000000000047882 */ /* 0x000fe20000000000 */
[----:B------:R-:W-:Y:S01]  /*5670*/  DFMA R32, R24, R30, -R22 ;  /* 0x0000001e1820722b */ /* 0x000fe20000000816 */
[----:B------:R-:W-:-:S07]  /*5680*/  UMOV UR5, 0x43300000 ;  /* 0x4330000000057882 */ /* 0x000fce0000000000 */
[----:B------:R-:W-:Y:S02]  /*5690*/  DFMA R32, R28, R30, R32 ;  /* 0x0000001e1c20722b */ /* 0x000fe40000000020 */
[----:B------:R-:W-:-:S06]  /*56a0*/  DADD R30, R26, R36 ;  /* 0x000000001a1e7229 */ /* 0x000fcc0000000024 */
[----:B------:R-:W-:Y:S02]  /*56b0*/  DFMA R32, R24, R34, R32 ;  /* 0x000000221820722b */ /* 0x000fe40000000020 */
[----:B------:R-:W-:Y:S02]  /*56c0*/  DADD R34, R26, -R30 ;  /* 0x000000001a227229 */ /* 0x000fe4000000081e */
[----:B------:R-:W-:-:S06]  /*56d0*/  DMUL R26, R30, R22 ;  /* 0x000000161e1a7228 */ /* 0x000fcc0000000000 */
[----:B------:R-:W-:Y:S02]  /*56e0*/  DADD R36, R36, R34 ;  /* 0x0000000024247229 */ /* 0x000fe40000000022 */
[----:B------:R-:W-:-:S08]  /*56f0*/  DFMA R34, R30, R22, -R26 ;  /* 0x000000161e22722b */ /* 0x000fd0000000081a */
[----:B------:R-:W-:-:S08]  /*5700*/  DFMA R32, R30, R32, R34 ;  /* 0x000000201e20722b */ /* 0x000fd00000000022 */
[----:B------:R-:W-:-:S08]  /*5710*/  DFMA R36, R36, R22, R32 ;  /* 0x000000162424722b */ /* 0x000fd00000000020 */
[----:B------:R-:W-:-:S08]  /*5720*/  DADD R22, R26, R36 ;  /* 0x000000001a167229 */ /* 0x000fd00000000024 */
[--C-:B------:R-:W-:Y:S02]  /*5730*/  DADD R30, R24, R22.reuse ;  /* 0x00000000181e7229 */ /* 0x100fe40000000016 */
[----:B------:R-:W-:-:S06]  /*5740*/  DADD R26, R26, -R22 ;  /* 0x000000001a1a7229 */ /* 0x000fcc0000000816 */
[----:B------:R-:W-:Y:S02]  /*5750*/  DADD R24, R24, -R30 ;  /* 0x0000000018187229 */ /* 0x000fe4000000081e */
[----:B------:R-:W-:-:S06]  /*5760*/  DADD R26, R36, R26 ;  /* 0x00000000241a7229 */ /* 0x000fcc000000001a */
[----:B------:R-:W-:Y:S01]  /*5770*/  DADD R24, R22, R24 ;  /* 0x0000000016187229 */ /* 0x000fe20000000018 */
[C---:B------:R-:W-:Y:S01]  /*5780*/  IADD3 R22, PT, PT, R53.reuse, -0x3ff, RZ ;  /* 0xfffffc0135167810 */ /* 0x040fe20007ffe0ff */
[----:B------:R-:W-:Y:S02]  /*5790*/  @P1 VIADD R22, R53, 0xfffffc02 ;  /* 0xfffffc0235161836 */ /* 0x000fe40000000000 */
[----:B------:R-:W-:-:S04]  /*57a0*/  IMAD.MOV.U32 R23, RZ, RZ, 0x43300000 ;  /* 0x43300000ff177424 */ /* 0x000fc800078e00ff */
[----:B------:R-:W-:Y:S01]  /*57b0*/  DADD R26, R26, R24 ;  /* 0x000000001a1a7229 */ /* 0x000fe20000000018 */
[----:B------:R-:W-:-:S06]  /*57c0*/  LOP3.LUT R22, R22, 0x80000000, RZ, 0x3c, !PT ;  /* 0x8000000016167812 */ /* 0x000fcc00078e3cff */
[----:B------:R-:W-:Y:S01]  /*57d0*/  DADD R24, R22, -UR4 ;  /* 0x8000000416187e29 */ /* 0x000fe20008000000 */
[----:B------:R-:W-:Y:S01]  /*57e0*/  UMOV UR4, 0xfefa39ef ;  /* 0xfefa39ef00047882 */ /* 0x000fe20000000000 */
[----:B------:R-:W-:Y:S01]  /*57f0*/  DADD R28, R28, R26 ;  /* 0x000000001c1c7229 */ /* 0x000fe2000000001a */
[----:B------:R-:W-:-:S07]  /*5800*/  UMOV UR5, 0x3fe62e42 ;  /* 0x3fe62e4200057882 */ /* 0x000fce0000000000 */
[----:B------:R-:W-:-:S08]  /*5810*/  DADD R26, R30, R28 ;  /* 0x000000001e1a7229 */ /* 0x000fd0000000001c */
[--C-:B------:R-:W-:Y:S02]  /*5820*/  DFMA R22, R24, UR4, R26.reuse ;  /* 0x0000000418167c2b */ /* 0x100fe4000800001a */
[----:B------:R-:W-:-:S06]  /*5830*/  DADD R32, R30, -R26 ;  /* 0x000000001e207229 */ /* 0x000fcc000000081a */
[----:B------:R-:W-:Y:S02]  /*5840*/  DFMA R30, R24, -UR4, R22 ;  /* 0x80000004181e7c2b */ /* 0x000fe40008000016 */
[----:B------:R-:W-:-:S06]  /*5850*/  DADD R32, R28, R32 ;  /* 0x000000001c207229 */ /* 0x000fcc0000000020 */
[----:B------:R-:W-:-:S08]  /*5860*/  DADD R30, -R26, R30 ;  /* 0x000000001a1e7229 */ /* 0x000fd0000000011e */
[----:B------:R-:W-:-:S08]  /*5870*/  DADD R26, R32, -R30 ;  /* 0x00000000201a7229 */ /* 0x000fd0000000081e */
[----:B------:R-:W-:-:S08]  /*5880*/  DFMA R26, R24, UR8, R26 ;  /* 0x00000008181a7c2b */ /* 0x000fd0000800001a */
[----:B------:R-:W-:-:S08]  /*5890*/  DADD R24, R22, R26 ;  /* 0x0000000016187229 */ /* 0x000fd0000000001a */
[----:B------:R-:W-:Y:S02]  /*58a0*/  DADD R22, R22, -R24 ;  /* 0x0000000016167229 */ /* 0x000fe40000000818 */
[----:B------:R-:W-:-:S06]  /*58b0*/  DMUL R28, R24, 2 ;  /* 0x40000000181c7828 */ /* 0x000fcc0000000000 */
[----:B------:R-:W-:Y:S02]  /*58c0*/  DADD R26, R26, R22 ;  /* 0x000000001a1a7229 */ /* 0x000fe40000000016 */
[----:B------:R-:W-:Y:S01]  /*58d0*/  DFMA R24, R24, 2, -R28 ;  /* 0x400000001818782b */ /* 0x000fe2000000081c */
[----:B------:R-:W-:Y:S02]  /*58e0*/  IMAD.MOV.U32 R22, RZ, RZ, 0x652b82fe ;  /* 0x652b82feff167424 */ /* 0x000fe400078e00ff */
[----:B------:R-:W-:-:S05]  /*58f0*/  IMAD.MOV.U32 R23, RZ, RZ, 0x3ff71547 ;  /* 0x3ff71547ff177424 */ /* 0x000fca00078e00ff */
[----:B------:R-:W-:-:S08]  /*5900*/  DFMA R26, R26, 2, R24 ;  /* 0x400000001a1a782b */ /* 0x000fd00000000018 */
[----:B------:R-:W-:-:S08]  /*5910*/  DADD R30, R28, R26 ;  /* 0x000000001c1e7229 */ /* 0x000fd0000000001a */
[----:B------:R-:W-:Y:S02]  /*5920*/  DFMA R22, R30, R22, 6.75539944105574400000e+15 ;  /* 0x433800001e16742b */ /* 0x000fe40000000016 */
[----:B------:R-:W-:Y:S01]  /*5930*/  FSETP.GEU.AND P0, PT, |R31|, 4.1917929649353027344, PT ;  /* 0x4086232b1f00780b */ /* 0x000fe20003f0e200 */
[----:B------:R-:W-:-:S05]  /*5940*/  DADD R28, R28, -R30 ;  /* 0x000000001c1c7229 */ /* 0x000fca000000081e */
[----:B------:R-:W-:-:S03]  /*5950*/  DADD R24, R22, -6.75539944105574400000e+15 ;  /* 0xc338000016187429 */ /* 0x000fc60000000000 */
[----:B------:R-:W-:-:S05]  /*5960*/  DADD R26, R26, R28 ;  /* 0x000000001a1a7229 */ /* 0x000fca000000001c */
[----:B------:R-:W-:Y:S01]  /*5970*/  DFMA R32, R24, -UR4, R30 ;  /* 0x8000000418207c2b */ /* 0x000fe2000800001e */
[----:B------:R-:W-:Y:S01]  /*5980*/  UMOV UR4, 0x3b39803f ;  /* 0x3b39803f00047882 */ /* 0x000fe20000000000 */
[----:B------:R-:W-:-:S06]  /*5990*/  UMOV UR5, 0x3c7abc9e ;  /* 0x3c7abc9e00057882 */ /* 0x000fcc0000000000 */
[----:B------:R-:W-:Y:S01]  /*59a0*/  DFMA R32, R24, -UR4, R32 ;  /* 0x8000000418207c2b */ /* 0x000fe20008000020 */
[----:B------:R-:W-:Y:S01]  /*59b0*/  UMOV UR4, 0x69ce2bdf ;  /* 0x69ce2bdf00047882 */ /* 0x000fe20000000000 */
[----:B------:R-:W-:Y:S01]  /*59c0*/  MOV R24, 0xfca213ea ;  /* 0xfca213ea00187802 */ /* 0x000fe20000000f00 */
[----:B------:R-:W-:Y:S01]  /*59d0*/  IMAD.MOV.U32 R25, RZ, RZ, 0x3e928af3 ;  /* 0x3e928af3ff197424 */ /* 0x000fe200078e00ff */
[----:B------:R-:W-:-:S05]  /*59e0*/  UMOV UR5, 0x3e5ade15 ;  /* 0x3e5ade1500057882 */ /* 0x000fca0000000000 */
[----:B------:R-:W-:Y:S01]  /*59f0*/  DFMA R24, R32, UR4, R24 ;  /* 0x0000000420187c2b */ /* 0x000fe20008000018 */
[----:B------:R-:W-:Y:S01]  /*5a00*/  UMOV UR4, 0x62401315 ;  /* 0x6240131500047882 */ /* 0x000fe20000000000 */
[----:B------:R-:W-:-:S06]  /*5a10*/  UMOV UR5, 0x3ec71dee ;  /* 0x3ec71dee00057882 */ /* 0x000fcc0000000000 */
[----:B------:R-:W-:Y:S01]  /*5a20*/  DFMA R24, R32, R24, UR4 ;  /* 0x0000000420187e2b */ /* 0x000fe20008000018 */
        /* <DEDUP_REMOVED lines=20> */
[----:B------:R-:W-:-:S08]  /*5b70*/  DFMA R24, R32, R24, UR4 ;  /* 0x0000000420187e2b */ /* 0x000fd00008000018 */
[----:B------:R-:W-:-:S08]  /*5b80*/  DFMA R24, R32, R24, 1 ;  /* 0x3ff000002018742b */ /* 0x000fd00000000018 */
[----:B------:R-:W-:-:S10]  /*5b90*/  DFMA R24, R32, R24, 1 ;  /* 0x3ff000002018742b */ /* 0x000fd40000000018 */
[----:B------:R-:W-:Y:S02]  /*5ba0*/  IMAD R29, R22, 0x100000, R25 ;  /* 0x00100000161d7824 */ /* 0x000fe400078e0219 */
[----:B------:R-:W-:Y:S01]  /*5bb0*/  IMAD.MOV.U32 R28, RZ, RZ, R24 ;  /* 0x000000ffff1c7224 */ /* 0x000fe200078e0018 */
[----:B------:R-:W-:Y:S06]  /*5bc0*/  @!P0 BRA `(.L_x_164) ;  /* 0x0000000000308947 */ /* 0x000fec0003800000 */
[----:B------:R-:W-:Y:S01]  /*5bd0*/  FSETP.GEU.AND P1, PT, |R31|, 4.2275390625, PT ;  /* 0x408748001f00780b */ /* 0x000fe20003f2e200 */
[C---:B------:R-:W-:Y:S02]  /*5be0*/  DADD R28, R30.reuse, +INF ;  /* 0x7ff000001e1c7429 */ /* 0x040fe40000000000 */
[----:B------:R-:W-:-:S08]  /*5bf0*/  DSETP.GEU.AND P0, PT, R30, RZ, PT ;  /* 0x000000ff1e00722a */ /* 0x000fd00003f0e000 */
[----:B------:R-:W-:Y:S02]  /*5c00*/  FSEL R28, R28, RZ, P0 ;  /* 0x000000ff1c1c7208 */ /* 0x000fe40000000000 */
[----:B------:R-:W-:Y:S02]  /*5c10*/  @!P1 LEA.HI R23, R22, R22, RZ, 0x1 ;  /* 0x0000001616179211 */ /* 0x000fe400078f08ff */
[----:B------:R-:W-:Y:S02]  /*5c20*/  FSEL R29, R29, RZ, P0 ;  /* 0x000000ff1d1d7208 */ /* 0x000fe40000000000 */
[----:B------:R-:W-:-:S04]  /*5c30*/  @!P1 SHF.R.S32.HI R23, RZ, 0x1, R23 ;  /* 0x00000001ff179819 */ /* 0x000fc80000011417 */
[----:B------:R-:W-:Y:S01]  /*5c40*/  @!P1 LEA R25, R23, R25, 0x14 ;  /* 0x0000001917199211 */ /* 0x000fe200078ea0ff */
[----:B------:R-:W-:-:S05]  /*5c50*/  @!P1 IMAD.IADD R22, R22, 0x1, -R23 ;  /* 0x0000000116169824 */ /* 0x000fca00078e0a17 */
[----:B------:R-:W-:Y:S01]  /*5c60*/  @!P1 LEA R23, R22, 0x3ff00000, 0x14 ;  /* 0x3ff0000016179811 */ /* 0x000fe200078ea0ff */
[----:B------:R-:W-:-:S06]  /*5c70*/  @!P1 IMAD.MOV.U32 R22, RZ, RZ, RZ ;  /* 0x000000ffff169224 */ /* 0x000fcc00078e00ff */
[----:B------:R-:W-:-:S11]  /*5c80*/  @!P1 DMUL R28, R24, R22 ;  /* 0x00000016181c9228 */ /* 0x000fd60000000000 */
.L_x_164:
[----:B------:R-:W-:Y:S01]  /*5c90*/  DFMA R26, R26, R28, R28 ;  /* 0x0000001c1a1a722b */ /* 0x000fe2000000001c */
[----:B------:R-:W-:Y:S01]  /*5ca0*/  IMAD.MOV.U32 R24, RZ, RZ, R0 ;  /* 0x000000ffff187224 */ /* 0x000fe200078e0000 */
[----:B------:R-:W-:Y:S01]  /*5cb0*/  DSETP.NEU.AND P0, PT, |R28|, +INF , PT ;  /* 0x7ff000001c00742a */ /* 0x000fe20003f0d200 */
[----:B------:R-:W-:-:S07]  /*5cc0*/  IMAD.MOV.U32 R25, RZ, RZ, 0x0 ;  /* 0x00000000ff197424 */ /* 0x000fce00078e00ff */
[----:B------:R-:W-:Y:S02]  /*5cd0*/  FSEL R23, R28, R26, !P0 ;  /* 0x0000001a1c177208 */ /* 0x000fe40004000000 */
[----:B------:R-:W-:Y:S01]  /*5ce0*/  FSEL R22, R29, R27, !P0 ;  /* 0x0000001b1d167208 */ /* 0x000fe20004000000 */
[----:B------:R-:W-:Y:S06]  /*5cf0*/  RET.REL.NODEC R24 `(_Z15decisionKernel2PfS_S_ffffi) ;  /* 0xffffffa018c07950 */ /* 0x000fec0003c3ffff */
.L_x_165:
        /* <DEDUP_REMOVED lines=16> */
.L_x_222:


//--------------------- .text._Z15decisionKernel1PfS_S_fffi --------------------------
	.section	.text._Z15decisionKernel1PfS_S_fffi,"ax",@progbits
	.align	128
        .global         _Z15decisionKernel1PfS_S_fffi
        .type           _Z15decisionKernel1PfS_S_fffi,@function
        .size           _Z15decisionKernel1PfS_S_fffi,(.L_x_223 - _Z15decisionKernel1PfS_S_fffi)
        .other          _Z15decisionKernel1PfS_S_fffi,@"STO_CUDA_ENTRY STV_DEFAULT"
_Z15decisionKernel1PfS_S_fffi:
.text._Z15decisionKernel1PfS_S_fffi:
[----:B------:R-:W-:Y:S01]  /*0000*/  LDC R1, c[0x0][0x37c] ;  /* 0x0000df00ff017b82 */ /* 0x000fe20000000800 */
[----:B------:R-:W0:Y:S01]  /*0010*/  S2R R4, SR_CTAID.X ;  /* 0x0000000000047919 */ /* 0x000e220000002500 */
[----:B------:R-:W0:Y:S01]  /*0020*/  LDCU UR4, c[0x0][0x360] ;  /* 0x00006c00ff0477ac */ /* 0x000e220008000800 */
[----:B------:R-:W0:Y:S01]  /*0030*/  S2R R13, SR_TID.X ;  /* 0x00000000000d7919 */ /* 0x000e220000002100 */
[----:B------:R-:W1:Y:S01]  /*0040*/  LDCU UR5, c[0x0][0x364] ;  /* 0x00006c80ff0577ac */ /* 0x000e620008000800 */
[----:B------:R-:W1:Y:S01]  /*0050*/  S2R R0, SR_CTAID.Y ;  /* 0x0000000000007919 */ /* 0x000e620000002600 */
[----:B------:R-:W2:Y:S01]  /*0060*/  LDCU UR6, c[0x0][0x368] ;  /* 0x00006d00ff0677ac */ /* 0x000ea20008000800 */
[----:B------:R-:W1:Y:S01]  /*0070*/  S2R R11, SR_TID.Y ;  /* 0x00000000000b7919 */ /* 0x000e620000002200 */
[----:B------:R-:W3:Y:S01]  /*0080*/  LDCU UR7, c[0x0][0x3a4] ;  /* 0x00007480ff0777ac */ /* 0x000ee20008000800 */
[----:B------:R-:W2:Y:S01]  /*0090*/  S2R R12, SR_CTAID.Z ;  /* 0x00000000000c7919 */ /* 0x000ea20000002700 */
[----:B------:R-:W4:Y:S01]  /*00a0*/  LDCU.64 UR8, c[0x0][0x358] ;  /* 0x00006b00ff0877ac */ /* 0x000f220008000a00 */
[----:B------:R-:W2:Y:S01]  /*00b0*/  S2R R7, SR_TID.Z ;  /* 0x0000000000077919 */ /* 0x000ea20000002300 */
[----:B0-----:R-:W-:-:S02]  /*00c0*/  IMAD R4, R4, UR4, R13 ;  /* 0x0000000404047c24 */ /* 0x001fc4000f8e020d */
[----:B-1----:R-:W-:Y:S02]  /*00d0*/  IMAD R5, R0, UR5, R11 ;  /* 0x0000000500057c24 */ /* 0x002fe4000f8e020b */
[----:B--2---:R-:W-:Y:S01]  /*00e0*/  IMAD R12, R12, UR6, R7 ;  /* 0x000000060c0c7c24 */ /* 0x004fe2000f8e0207 */
[----:B---3--:R-:W-:-:S04]  /*00f0*/  UIADD3 UR6, UPT, UPT, UR7, 0x2, URZ ;  /* 0x0000000207067890 */ /* 0x008fc8000fffe0ff */
[----:B------:R-:W-:-:S04]  /*0100*/  VIMNMX3 R0, R4, R5, R12, !PT ;  /* 0x000000050400720f */ /* 0x000fc8000780010c */
[----:B------:R-:W-:-:S13]  /*0110*/  ISETP.GE.AND P1, PT, R0, UR6, PT ;  /* 0x0000000600007c0c */ /* 0x000fda000bf26270 */
[----:B------:R-:W0:Y:S01]  /*0120*/  @!P1 LDC.64 R2, c[0x0][0x380] ;  /* 0x0000e000ff029b82 */ /* 0x000e220000000a00 */
[----:B------:R-:W-:-:S04]  /*0130*/  @!P1 IMAD R9, R12, UR6, R5 ;  /* 0x000000060c099c24 */ /* 0x000fc8000f8e0205 */
[----:B------:R-:W-:-:S04]  /*0140*/  @!P1 IMAD R9, R9, UR6, R4 ;  /* 0x0000000609099c24 */ /* 0x000fc8000f8e0204 */
[----:B0-----:R-:W-:-:S06]  /*0150*/  @!P1 IMAD.WIDE R2, R9, 0x4, R2 ;  /* 0x0000000409029825 */ /* 0x001fcc00078e0202 */
[----:B----4-:R-:W2:Y:S01]  /*0160*/  @!P1 LDG.E R3, desc[UR8][R2.64] ;  /* 0x0000000802039981 */ /* 0x010ea2000c1e1900 */
[----:B------:R-:W0:Y:S01]  /*0170*/  S2UR UR5, SR_CgaCtaId ;  /* 0x00000000000579c3 */ /* 0x000e220000008800 */
[----:B------:R-:W-:Y:S01]  /*0180*/  UMOV UR4, 0x400 ;  /* 0x0000040000047882 */ /* 0x000fe20000000000 */
[----:B------:R-:W-:-:S04]  /*0190*/  ISETP.GT.AND P0, PT, R4, UR7, PT ;  /* 0x0000000704007c0c */ /* 0x000fc8000bf04270 */
[----:B------:R-:W-:Y:S01]  /*01a0*/  ISETP.LT.OR P0, PT, R4, 0x1, P0 ;  /* 0x000000010400780c */ /* 0x000fe20000701670 */
[----:B0-----:R-:W-:-:S06]  /*01b0*/  ULEA UR4, UR5, UR4, 0x18 ;  /* 0x0000000405047291 */ /* 0x001fcc000f8ec0ff */
[----:B------:R-:W-:-:S04]  /*01c0*/  LEA R0, R13, UR4, 0x8 ;  /* 0x000000040d007c11 */ /* 0x000fc8000f8e40ff */
[----:B------:R-:W-:-:S05]  /*01d0*/  LEA R0, R11, R0, 0x5 ;  /* 0x000000000b007211 */ /* 0x000fca00078e28ff */
[----:B------:R-:W-:-:S05]  /*01e0*/  IMAD R8, R7, 0x4, R0 ;  /* 0x0000000407087824 */ /* 0x000fca00078e0200 */
[----:B--2---:R0:W-:Y:S01]  /*01f0*/  @!P1 STS [R8], R3 ;  /* 0x0000000308009388 */ /* 0x0041e20000000800 */
[----:B------:R-:W-:Y:S06]  /*0200*/  BAR.SYNC.DEFER_BLOCKING 0x0 ;  /* 0x0000000000007b1d */ /* 0x000fec0000010000 */
[----:B------:R-:W-:Y:S05]  /*0210*/  @P0 EXIT ;  /* 0x000000000000094d */ /* 0x000fea0003800000 */
[C---:B------:R-:W-:Y:S02]  /*0220*/  ISETP.GT.AND P0, PT, R5.reuse, UR7, PT ;  /* 0x0000000705007c0c */ /* 0x040fe4000bf04270 */
[----:B------:R-:W-:Y:S02]  /*0230*/  IADD3 R0, PT, PT, R12, -0x1, RZ ;  /* 0xffffffff0c007810 */ /* 0x000fe40007ffe0ff */
[----:B------:R-:W-:-:S04]  /*0240*/  ISETP.EQ.OR P0, PT, R5, RZ, P0 ;  /* 0x000000ff0500720c */ /* 0x000fc80000702670 */
[----:B------:R-:W-:-:S13]  /*0250*/  ISETP.GE.U32.OR P0, PT, R0, UR7, P0 ;  /* 0x0000000700007c0c */ /* 0x000fda0008706470 */
[----:B------:R-:W-:Y:S05]  /*0260*/  @P0 EXIT ;  /* 0x000000000000094d */ /* 0x000fea0003800000 */
[----:B------:R-:W-:Y:S01]  /*0270*/  ISETP.GE.U32.AND P0, PT, R13, 0x7, PT ;  /* 0x000000070d00780c */ /* 0x000fe20003f06070 */
[----:B------:R-:W-:Y:S04]  /*0280*/  BSSY.RECONVERGENT B1, `(.L_x_166) ;  /* 0x0000019000017945 */ /* 0x000fe80003800200 */
[----:B------:R-:W-:Y:S08]  /*0290*/  BSSY.RELIABLE B0, `(.L_x_167) ;  /* 0x000000f000007945 */ /* 0x000ff00003800100 */
[----:B------:R-:W-:Y:S05]  /*02a0*/  @!P0 BRA `(.L_x_168) ;  /* 0x0000000000248947 */ /* 0x000fea0003800000 */
[----:B------:R-:W1:Y:S01]  /*02b0*/  LDCU.64 UR4, c[0x0][0x380] ;  /* 0x00007000ff0477ac */ /* 0x000e620008000a00 */
[----:B------:R-:W-:-:S04]  /*02c0*/  IMAD R0, R12, UR6, R5 ;  /* 0x000000060c007c24 */ /* 0x000fc8000f8e0205 */
[----:B0-----:R-:W-:-:S05]  /*02d0*/  IMAD R3, R0, UR6, RZ ;  /* 0x0000000600037c24 */ /* 0x001fca000f8e02ff */
[----:B------:R-:W-:-:S05]  /*02e0*/  IADD3 R0, P0, PT, R3, R4, RZ ;  /* 0x0000000403007210 */ /* 0x000fca0007f1e0ff */
[----:B------:R-:W-:Y:S01]  /*02f0*/  IMAD.X R3, RZ, RZ, RZ, P0 ;  /* 0x000000ffff037224 */ /* 0x000fe200000e06ff */
[----:B-1----:R-:W-:-:S04]  /*0300*/  LEA R14, P0, R0, UR4, 0x2 ;  /* 0x00000004000e7c11 */ /* 0x002fc8000f8010ff */
[----:B------:R-:W-:-:S05]  /*0310*/  LEA.HI.X R15, R0, UR5, R3, 0x2, P0 ;  /* 0x00000005000f7c11 */ /* 0x000fca00080f1403 */
[----:B------:R0:W5:Y:S01]  /*0320*/  LDG.E R14, desc[UR8][R14.64+0x4] ;  /* 0x000004080e0e7981 */ /* 0x000162000c1e1900 */
[----:B------:R-:W-:Y:S05]  /*0330*/  BRA `(.L_x_169) ;  /* 0x0000000000107947 */ /* 0x000fea0003800000 */
.L_x_168:
[----:B------:R1:W2:Y:S01]  /*0340*/  LDS R14, [R8+0x100] ;  /* 0x00010000080e7984 */ /* 0x0002a20000000800 */
[----:B------:R-:W-:-:S13]  /*0350*/  ISETP.NE.AND P0, PT, R13, RZ, PT ;  /* 0x000000ff0d00720c */ /* 0x000fda0003f05270 */
[----:B------:R-:W-:Y:S05]  /*0360*/  @!P0 BREAK.RELIABLE B0 ;  /* 0x0000000000008942 */ /* 0x000fea0003800100 */
[----:B-1----:R-:W-:Y:S05]  /*0370*/  @!P0 BRA `(.L_x_170) ;  /* 0x00000000000c8947 */ /* 0x002fea0003800000 */
.L_x_169:
[----:B------:R-:W-:Y:S05]  /*0380*/  BSYNC.RELIABLE B0 ;  /* 0x0000000000007941 */ /* 0x000fea0003800100 */
.L_x_167:
[----:B------:R1:W3:Y:S01]  /*0390*/  LDS R13, [R8+-0x100] ;  /* 0xffff0000080d7984 */ /* 0x0002e20000000800 */
[----:B------:R-:W-:Y:S05]  /*03a0*/  BRA `(.L_x_171) ;  /* 0x0000000000187947 */ /* 0x000fea0003800000 */
.L_x_170:
[----:B0-----:R-:W0:Y:S01]  /*03b0*/  LDC.64 R2, c[0x0][0x380] ;  /* 0x0000e000ff027b82 */ /* 0x001e220000000a00 */
[----:B------:R-:W-:-:S04]  /*03c0*/  IMAD R9, R12, UR6, R5 ;  /* 0x000000060c097c24 */ /* 0x000fc8000f8e0205 */
[----:B------:R-:W-:-:S05]  /*03d0*/  IMAD R9, R9, UR6, R4 ;  /* 0x0000000609097c24 */ /* 0x000fca000f8e0204 */
[----:B------:R-:W-:-:S05]  /*03e0*/  IADD3 R9, PT, PT, R9, -0x1, RZ ;  /* 0xffffffff09097810 */ /* 0x000fca0007ffe0ff */
[----:B0-----:R-:W-:-:S05]  /*03f0*/  IMAD.WIDE.U32 R2, R9, 0x4, R2 ;  /* 0x0000000409027825 */ /* 0x001fca00078e0002 */
[----:B------:R0:W5:Y:S02]  /*0400*/  LDG.E R13, desc[UR8][R2.64] ;  /* 0x00000008020d7981 */ /* 0x000164000c1e1900 */
.L_x_171:
[----:B------:R-:W-:Y:S05]  /*0410*/  BSYNC.RECONVERGENT B1 ;  /* 0x0000000000017941 */ /* 0x000fea0003800200 */
.L_x_166:
[----:B------:R-:W-:Y:S05]  /*0420*/  WARPSYNC.ALL ;  /* 0x0000000000007948 */ /* 0x000fea0003800000 */
[----:B------:R-:W4:Y:S01]  /*0430*/  LDC R9, c[0x0][0x398] ;  /* 0x0000e600ff097b82 */ /* 0x000f220000000800 */
[----:B------:R-:W-:Y:S01]  /*0440*/  IMAD.MOV.U32 R6, RZ, RZ, 0x3f000000 ;  /* 0x3f000000ff067424 */ /* 0x000fe200078e00ff */
[----:B----4-:R-:W0:Y:S08]  /*0450*/  MUFU.RCP R0, R9 ;  /* 0x0000000900007308 */ /* 0x010e300000001000 */
[----:B------:R-:W4:Y:S01]  /*0460*/  FCHK P0, R6, R9 ;  /* 0x0000000906007302 */ /* 0x000f220000000000 */
[----:B0-----:R-:W-:-:S04]  /*0470*/  FFMA R3, R0, -R9, 1 ;  /* 0x3f80000000037423 */ /* 0x001fc80000000809 */
[----:B------:R-:W-:-:S04]  /*0480*/  FFMA R0, R0, R3, R0 ;  /* 0x0000000300007223 */ /* 0x000fc80000000000 */
[----:B------:R-:W-:-:S04]  /*0490*/  FFMA R3, R0, 0.5, RZ ;  /* 0x3f00000000037823 */ /* 0x000fc800000000ff */
[----:B------:R-:W-:-:S04]  /*04a0*/  FFMA R2, R3, -R9, 0.5 ;  /* 0x3f00000003027423 */ /* 0x000fc80000000809 */
[----:B------:R-:W-:Y:S01]  /*04b0*/  FFMA R0, R0, R2, R3 ;  /* 0x0000000200007223 */ /* 0x000fe20000000003 */
[----:B----4-:R-:W-:Y:S06]  /*04c0*/  @!P0 BRA `(.L_x_172) ;  /* 0x00000000000c8947 */ /* 0x010fec0003800000 */
[----:B------:R-:W0:Y:S01]  /*04d0*/  LDC R3, c[0x0][0x398] ;  /* 0x0000e600ff037b82 */ /* 0x000e220000000800 */
[----:B------:R-:W-:-:S07]  /*04e0*/  MOV R2, 0x500 ;  /* 0x0000050000027802 */ /* 0x000fce0000000f00 */
[----:B0123-5:R-:W-:Y:S05]  /*04f0*/  CALL.REL.NOINC `($__internal_1_$__cuda_sm3x_div_rn_noftz_f32_slowpath) ;  /* 0x0000000400bc7944 */ /* 0x02ffea0003c00000 */
.L_x_172:
[----:B------:R-:W0:Y:S01]  /*0500*/  LDC.64 R16, c[0x0][0x388] ;  /* 0x0000e200ff107b82 */ /* 0x000e220000000a00 */
[----:B------:R-:W-:Y:S02]  /*0510*/  IMAD R10, R12, UR6, RZ ;  /* 0x000000060c0a7c24 */ /* 0x000fe4000f8e02ff */
[C-C-:B--23-5:R-:W-:Y:S01]  /*0520*/  FADD R15, -R13.reuse, R14.reuse ;  /* 0x0000000e0d0f7221 */ /* 0x16cfe20000000100 */
[----:B------:R-:W-:Y:S01]  /*0530*/  FADD R19, |R13|, |R14| ;  /* 0x4000000e0d137221 */ /* 0x000fe20000000200 */
[----:B------:R-:W-:Y:S01]  /*0540*/  ISETP.GE.U32.AND P0, PT, R11, 0x7, PT ;  /* 0x000000070b00780c */ /* 0x000fe20003f06070 */
[----:B------:R-:W-:Y:S01]  /*0550*/  BSSY.RECONVERGENT B2, `(.L_x_173) ;  /* 0x000001d000027945 */ /* 0x000fe20003800200 */
[----:B------:R-:W-:Y:S01]  /*0560*/  IADD3 R9, PT, PT, R5, R10, RZ ;  /* 0x0000000a05097210 */ /* 0x000fe20007ffe0ff */
[-C--:B------:R-:W-:Y:S01]  /*0570*/  FMUL R15, R15, R0.reuse ;  /* 0x000000000f0f7220 */ /* 0x080fe20000400000 */
[----:B------:R-:W2:Y:S01]  /*0580*/  LDC.64 R2, c[0x0][0x390] ;  /* 0x0000e400ff027b82 */ /* 0x000ea20000000a00 */
[----:B------:R-:W-:Y:S01]  /*0590*/  FMUL R19, R19, R0 ;  /* 0x0000000013137220 */ /* 0x000fe20000400000 */
[----:B------:R-:W-:Y:S01]  /*05a0*/  BSSY.RELIABLE B1, `(.L_x_174) ;  /* 0x0000010000017945 */ /* 0x000fe20003800100 */
[----:B------:R-:W-:-:S04]  /*05b0*/  IMAD R13, R9, UR6, R4 ;  /* 0x00000006090d7c24 */ /* 0x000fc8000f8e0204 */
[----:B0-----:R-:W-:-:S05]  /*05c0*/  IMAD.WIDE.U32 R16, R13, 0x4, R16 ;  /* 0x000000040d107825 */ /* 0x001fca00078e0010 */
[----:B------:R0:W-:Y:S01]  /*05d0*/  STG.E desc[UR8][R16.64], R15 ;  /* 0x0000000f10007986 */ /* 0x0001e2000c101908 */
[----:B--2---:R-:W-:-:S05]  /*05e0*/  IMAD.WIDE.U32 R2, R13, 0x4, R2 ;  /* 0x000000040d027825 */ /* 0x004fca00078e0002 */
[----:B------:R0:W-:Y:S01]  /*05f0*/  STG.E desc[UR8][R2.64], R19 ;  /* 0x0000001302007986 */ /* 0x0001e2000c101908 */
[----:B------:R-:W-:Y:S05]  /*0600*/  @!P0 BRA `(.L_x_175) ;  /* 0x0000000000148947 */ /* 0x000fea0003800000 */
[----:B0-----:R-:W0:Y:S01]  /*0610*/  LDC.64 R2, c[0x0][0x380] ;  /* 0x0000e000ff027b82 */ /* 0x001e220000000a00 */
[----:B------:R-:W-:-:S04]  /*0620*/  VIADD R13, R13, UR6 ;  /* 0x000000060d0d7c36 */ /* 0x000fc80008000000 */
[----:B0-----:R-:W-:-:S05]  /*0630*/  IMAD.WIDE.U32 R2, R13, 0x4, R2 ;  /* 0x000000040d027825 */ /* 0x001fca00078e0002 */
[----:B------:R2:W5:Y:S01]  /*0640*/  LDG.E R13, desc[UR8][R2.64] ;  /* 0x00000008020d7981 */ /* 0x000562000c1e1900 */
[----:B------:R-:W-:Y:S05]  /*0650*/  BRA `(.L_x_176) ;  /* 0x0000000000107947 */ /* 0x000fea0003800000 */
.L_x_175:
[----:B------:R2:W3:Y:S01]  /*0660*/  LDS R13, [R8+0x20] ;  /* 0x00002000080d7984 */ /* 0x0004e20000000800 */
[----:B------:R-:W-:-:S13]  /*0670*/  ISETP.NE.AND P0, PT, R11, RZ, PT ;  /* 0x000000ff0b00720c */ /* 0x000fda0003f05270 */
[----:B------:R-:W-:Y:S05]  /*0680*/  @!P0 BREAK.RELIABLE B1 ;  /* 0x0000000000018942 */ /* 0x000fea0003800100 */
[----:B--2---:R-:W-:Y:S05]  /*0690*/  @!P0 BRA `(.L_x_177) ;  /* 0x00000000000c8947 */ /* 0x004fea0003800000 */
.L_x_176:
[----:B------:R-:W-:Y:S05]  /*06a0*/  BSYNC.RELIABLE B1 ;  /* 0x0000000000017941 */ /* 0x000fea0003800100 */
.L_x_174:
[----:B------:R4:W0:Y:S01]  /*06b0*/  LDS R14, [R8+-0x20] ;  /* 0xffffe000080e7984 */ /* 0x0008220000000800 */
[----:B------:R-:W-:Y:S05]  /*06c0*/  BRA `(.L_x_178) ;  /* 0x0000000000147947 */ /* 0x000fea0003800000 */
.L_x_177:
[----:B0-----:R-:W0:Y:S01]  /*06d0*/  LDC.64 R14, c[0x0][0x380] ;  /* 0x0000e000ff0e7b82 */ /* 0x001e220000000a00 */
[----:B------:R-:W-:-:S05]  /*06e0*/  IADD3 R3, PT, PT, R9, -0x1, RZ ;  /* 0xffffffff09037810 */ /* 0x000fca0007ffe0ff */
[----:B------:R-:W-:-:S04]  /*06f0*/  IMAD R3, R3, UR6, R4 ;  /* 0x0000000603037c24 */ /* 0x000fc8000f8e0204 */
[----:B0-----:R-:W-:-:S06]  /*0700*/  IMAD.WIDE.U32 R14, R3, 0x4, R14 ;  /* 0x00000004030e7825 */ /* 0x001fcc00078e000e */
[----:B------:R0:W5:Y:S02]  /*0710*/  LDG.E R14, desc[UR8][R14.64] ;  /* 0x000000080e0e7981 */ /* 0x000164000c1e1900 */
.L_x_178:
[----:B------:R-:W-:Y:S05]  /*0720*/  BSYNC.RECONVERGENT B2 ;  /* 0x0000000000027941 */ /* 0x000fea0003800200 */
.L_x_173:
[----:B------:R-:W-:Y:S05]  /*0730*/  WARPSYNC.ALL ;  /* 0x0000000000007948 */ /* 0x000fea0003800000 */
[----:B------:R-:W1:Y:S02]  /*0740*/  LDC R11, c[0x0][0x39c] ;  /* 0x0000e700ff0b7b82 */ /* 0x000e640000000800 */
[----:B-1----:R-:W0:Y:S08]  /*0750*/  MUFU.RCP R0, R11 ;  /* 0x0000000b00007308 */ /* 0x002e300000001000 */
[----:B------:R-:W1:Y:S01]  /*0760*/  FCHK P0, R6, R11 ;  /* 0x0000000b06007302 */ /* 0x000e620000000000 */
[----:B0-2---:R-:W-:-:S04]  /*0770*/  FFMA R3, R0, -R11, 1 ;  /* 0x3f80000000037423 */ /* 0x005fc8000000080b */
[----:B------:R-:W-:-:S04]  /*0780*/  FFMA R0, R0, R3, R0 ;  /* 0x0000000300007223 */ /* 0x000fc80000000000 */
[----:B------:R-:W-:-:S04]  /*0790*/  FFMA R3, R0, 0.5, RZ ;  /* 0x3f00000000037823 */ /* 0x000fc800000000ff */
[----:B------:R-:W-:-:S04]  /*07a0*/  FFMA R2, R3, -R11, 0.5 ;  /* 0x3f00000003027423 */ /* 0x000fc8000000080b */
[----:B------:R-:W-:Y:S01]  /*07b0*/  FFMA R0, R0, R2, R3 ;  /* 0x0000000200007223 */ /* 0x000fe20000000003 */
[----:B-1----:R-:W-:Y:S06]  /*07c0*/  @!P0 BRA `(.L_x_179) ;  /* 0x00000000000c8947 */ /* 0x002fec0003800000 */
[----:B------:R-:W0:Y:S01]  /*07d0*/  LDC R3, c[0x0][0x39c] ;  /* 0x0000e700ff037b82 */ /* 0x000e220000000800 */
[----:B------:R-:W-:-:S07]  /*07e0*/  MOV R2, 0x800 ;  /* 0x0000080000027802 */ /* 0x000fce0000000f00 */
[----:B0--345:R-:W-:Y:S05]  /*07f0*/  CALL.REL.NOINC `($__internal_1_$__cuda_sm3x_div_rn_noftz_f32_slowpath) ;  /* 0x0000000000fc7944 */ /* 0x039fea0003c00000 */
.L_x_179:
[----:B------:R-:W0:Y:S01]  /*0800*/  LDC.64 R16, c[0x0][0x388] ;  /* 0x0000e200ff107b82 */ /* 0x000e220000000a00 */
[----:B------:R-:W-:Y:S02]  /*0810*/  VIADD R12, R12, UR6 ;  /* 0x000000060c0c7c36 */ /* 0x000fe40008000000 */
[C-C-:B---3-5:R-:W-:Y:S01]  /*0820*/  FADD R11, -R14.reuse, R13.reuse ;  /* 0x0000000d0e0b7221 */ /* 0x168fe20000000100 */
[----:B------:R-:W-:Y:S01]  /*0830*/  FADD R13, |R14|, |R13| ;  /* 0x4000000d0e0d7221 */ /* 0x000fe20000000200 */
[----:B------:R-:W-:Y:S01]  /*0840*/  ISETP.GE.U32.AND P0, PT, R7, 0x7, PT ;  /* 0x000000070700780c */ /* 0x000fe20003f06070 */
[----:B------:R-:W-:Y:S02]  /*0850*/  IMAD R15, R12, UR6, R5 ;  /* 0x000000060c0f7c24 */ /* 0x000fe4000f8e0205 */
[-C--:B------:R-:W-:Y:S01]  /*0860*/  FMUL R11, R11, R0.reuse ;  /* 0x000000000b0b7220 */ /* 0x080fe20000400000 */
[----:B------:R-:W-:Y:S01]  /*0870*/  FMUL R13, R13, R0 ;  /* 0x000000000d0d7220 */ /* 0x000fe20000400000 */
[----:B------:R-:W1:Y:S01]  /*0880*/  LDC.64 R2, c[0x0][0x390] ;  /* 0x0000e400ff027b82 */ /* 0x000e620000000a00 */
[----:B------:R-:W-:Y:S01]  /*0890*/  IMAD R15, R15, UR6, R4 ;  /* 0x000000060f0f7c24 */ /* 0x000fe2000f8e0204 */
[----:B------:R-:W-:Y:S04]  /*08a0*/  BSSY.RECONVERGENT B2, `(.L_x_180) ;  /* 0x0000019000027945 */ /* 0x000fe80003800200 */
[----:B------:R-:W-:Y:S01]  /*08b0*/  BSSY.RELIABLE B3, `(.L_x_181) ;  /* 0x0000010000037945 */ /* 0x000fe20003800100 */
[----:B0-----:R-:W-:-:S05]  /*08c0*/  IMAD.WIDE.U32 R16, R15, 0x4, R16 ;  /* 0x000000040f107825 */ /* 0x001fca00078e0010 */
[----:B------:R0:W-:Y:S01]  /*08d0*/  STG.E desc[UR8][R16.64], R11 ;  /* 0x0000000b10007986 */ /* 0x0001e2000c101908 */
[----:B-1----:R-:W-:-:S05]  /*08e0*/  IMAD.WIDE.U32 R2, R15, 0x4, R2 ;  /* 0x000000040f027825 */ /* 0x002fca00078e0002 */
[----:B------:R0:W-:Y:S01]  /*08f0*/  STG.E desc[UR8][R2.64], R13 ;  /* 0x0000000d02007986 */ /* 0x0001e2000c101908 */
[----:B------:R-:W-:Y:S05]  /*0900*/  @!P0 BRA `(.L_x_182) ;  /* 0x0000000000188947 */ /* 0x000fea0003800000 */
[----:B0-----:R-:W0:Y:S01]  /*0910*/  LDC.64 R2, c[0x0][0x380] ;  /* 0x0000e000ff027b82 */ /* 0x001e220000000a00 */
[----:B------:R-:W-:-:S05]  /*0920*/  IADD3 R9, PT, PT, R9, UR6, RZ ;  /* 0x0000000609097c10 */ /* 0x000fca000fffe0ff */
[----:B------:R-:W-:-:S04]  /*0930*/  IMAD R9, R9, UR6, R4 ;  /* 0x0000000609097c24 */ /* 0x000fc8000f8e0204 */
[----:B0-----:R-:W-:-:S05]  /*0940*/  IMAD.WIDE.U32 R2, R9, 0x4, R2 ;  /* 0x0000000409027825 */ /* 0x001fca00078e0002 */
[----:B------:R1:W5:Y:S01]  /*0950*/  LDG.E R9, desc[UR8][R2.64] ;  /* 0x0000000802097981 */ /* 0x000362000c1e1900 */
[----:B------:R-:W-:Y:S05]  /*0960*/  BRA `(.L_x_183) ;  /* 0x0000000000107947 */ /* 0x000fea0003800000 */
.L_x_182:
[----:B------:R1:W2:Y:S01]  /*0970*/  LDS R9, [R8+0x4] ;  /* 0x0000040008097984 */ /* 0x0002a20000000800 */
[----:B------:R-:W-:-:S13]  /*0980*/  ISETP.NE.AND P0, PT, R7, RZ, PT ;  /* 0x000000ff0700720c */ /* 0x000fda0003f05270 */
[----:B------:R-:W-:Y:S05]  /*0990*/  @!P0 BREAK.RELIABLE B3 ;  /* 0x0000000000038942 */ /* 0x000fea0003800100 */
[----:B-1----:R-:W-:Y:S05]  /*09a0*/  @!P0 BRA `(.L_x_184) ;  /* 0x00000000000c8947 */ /* 0x002fea0003800000 */
.L_x_183:
[----:B------:R-:W-:Y:S05]  /*09b0*/  BSYNC.RELIABLE B3 ;  /* 0x0000000000037941 */ /* 0x000fea0003800100 */
.L_x_181:
[----:B----4-:R-:W3:Y:S01]  /*09c0*/  LDS R8, [R8+-0x4] ;  /* 0xfffffc0008087984 */ /* 0x010ee20000000800 */
[----:B------:R-:W-:Y:S05]  /*09d0*/  BRA `(.L_x_185) ;  /* 0x0000000000147947 */ /* 0x000fea0003800000 */
.L_x_184:
[----:B0-----:R-:W0:Y:S01]  /*09e0*/  LDC.64 R2, c[0x0][0x380] ;  /* 0x0000e000ff027b82 */ /* 0x001e220000000a00 */
[----:B------:R-:W-:-:S05]  /*09f0*/  IADD3 R7, PT, PT, R5, -UR6, R10 ;  /* 0x8000000605077c10 */ /* 0x000fca000fffe00a */
[----:B------:R-:W-:-:S04]  /*0a00*/  IMAD R7, R7, UR6, R4 ;  /* 0x0000000607077c24 */ /* 0x000fc8000f8e0204 */
[----:B0-----:R-:W-:-:S05]  /*0a10*/  IMAD.WIDE.U32 R2, R7, 0x4, R2 ;  /* 0x0000000407027825 */ /* 0x001fca00078e0002 */
[----:B----4-:R0:W5:Y:S02]  /*0a20*/  LDG.E R8, desc[UR8][R2.64] ;  /* 0x0000000802087981 */ /* 0x010164000c1e1900 */
.L_x_185:
[----:B------:R-:W-:Y:S05]  /*0a30*/  BSYNC.RECONVERGENT B2 ;  /* 0x0000000000027941 */ /* 0x000fea0003800200 */
.L_x_180:
[----:B------:R-:W-:Y:S05]  /*0a40*/  WARPSYNC.ALL ;  /* 0x0000000000007948 */ /* 0x000fea0003800000 */
[----:B------:R-:W4:Y:S02]  /*0a50*/  LDC R7, c[0x0][0x3a0] ;  /* 0x0000e800ff077b82 */ /* 0x000f240000000800 */
[----:B----4-:R-:W0:Y:S08]  /*0a60*/  MUFU.RCP R0, R7 ;  /* 0x0000000700007308 */ /* 0x010e300000001000 */
[----:B------:R-:W4:Y:S01]  /*0a70*/  FCHK P0, R6, R7 ;  /* 0x0000000706007302 */ /* 0x000f220000000000 */
[----:B01----:R-:W-:-:S04]  /*0a80*/  FFMA R3, R0, -R7, 1 ;  /* 0x3f80000000037423 */ /* 0x003fc80000000807 */
[----:B------:R-:W-:-:S04]  /*0a90*/  FFMA R0, R0, R3, R0 ;  /* 0x0000000300007223 */ /* 0x000fc80000000000 */
[----:B------:R-:W-:-:S04]  /*0aa0*/  FFMA R3, R0, 0.5, RZ ;  /* 0x3f00000000037823 */ /* 0x000fc800000000ff */
[----:B------:R-:W-:-:S04]  /*0ab0*/  FFMA R2, R3, -R7, 0.5 ;  /* 0x3f00000003027423 */ /* 0x000fc80000000807 */
[----:B------:R-:W-:Y:S01]  /*0ac0*/  FFMA R0, R0, R2, R3 ;  /* 0x0000000200007223 */ /* 0x000fe20000000003 */
[----:B----4-:R-:W-:Y:S06]  /*0ad0*/  @!P0 BRA `(.L_x_186) ;  /* 0x00000000000c8947 */ /* 0x010fec0003800000 */
[----:B------:R-:W0:Y:S01]  /*0ae0*/  LDC R3, c[0x0][0x3a0] ;  /* 0x0000e800ff037b82 */ /* 0x000e220000000800 */
[----:B------:R-:W-:-:S07]  /*0af0*/  MOV R2, 0xb10 ;  /* 0x00000b1000027802 */ /* 0x000fce0000000f00 */
[----:B0-23-5:R-:W-:Y:S05]  /*0b00*/  CALL.REL.NOINC `($__internal_1_$__cuda_sm3x_div_rn_noftz_f32_slowpath) ;  /* 0x0000000000387944 */ /* 0x02dfea0003c00000 */
.L_x_186:
[----:B------:R-:W0:Y:S01]  /*0b10*/  LDC.64 R6, c[0x0][0x388] ;  /* 0x0000e200ff067b82 */ /* 0x000e220000000a00 */
[----:B------:R-:W-:-:S04]  /*0b20*/  VIADD R12, R12, UR6 ;  /* 0x000000060c0c7c36 */ /* 0x000fc80008000000 */
[----:B------:R-:W-:Y:S02]  /*0b30*/  IMAD R11, R12, UR6, R5 ;  /* 0x000000060c0b7c24 */ /* 0x000fe4000f8e0205 */
[C-C-:B--23-5:R-:W-:Y:S01]  /*0b40*/  FADD R5, -R8.reuse, R9.reuse ;  /* 0x0000000908057221 */ /* 0x16cfe20000000100 */
[----:B------:R-:W-:Y:S01]  /*0b50*/  FADD R9, |R8|, |R9| ;  /* 0x4000000908097221 */ /* 0x000fe20000000200 */
[----:B------:R-:W1:Y:S01]  /*0b60*/  LDC.64 R2, c[0x0][0x390] ;  /* 0x0000e400ff027b82 */ /* 0x000e620000000a00 */
[----:B------:R-:W-:Y:S02]  /*0b70*/  IMAD R11, R11, UR6, R4 ;  /* 0x000000060b0b7c24 */ /* 0x000fe4000f8e0204 */
[-C--:B------:R-:W-:Y:S01]  /*0b80*/  FMUL R5, R5, R0.reuse ;  /* 0x0000000005057220 */ /* 0x080fe20000400000 */
[----:B------:R-:W-:Y:S01]  /*0b90*/  FMUL R9, R9, R0 ;  /* 0x0000000009097220 */ /* 0x000fe20000400000 */
[----:B0-----:R-:W-:-:S05]  /*0ba0*/  IMAD.WIDE.U32 R6, R11, 0x4, R6 ;  /* 0x000000040b067825 */ /* 0x001fca00078e0006 */
[----:B------:R-:W-:Y:S01]  /*0bb0*/  STG.E desc[UR8][R6.64], R5 ;  /* 0x0000000506007986 */ /* 0x000fe2000c101908 */
[----:B-1----:R-:W-:-:S05]  /*0bc0*/  IMAD.WIDE.U32 R2, R11, 0x4, R2 ;  /* 0x000000040b027825 */ /* 0x002fca00078e0002 */
[----:B------:R-:W-:Y:S01]  /*0bd0*/  STG.E desc[UR8][R2.64], R9 ;  /* 0x0000000902007986 */ /* 0x000fe2000c101908 */
[----:B------:R-:W-:Y:S05]  /*0be0*/  EXIT ;  /* 0x000000000000794d */ /* 0x000fea0003800000 */
        .weak           $__internal_1_$__cuda_sm3x_div_rn_noftz_f32_slowpath
        .type           $__internal_1_$__cuda_sm3x_div_rn_noftz_f32_slowpath,@function
        .size           $__internal_1_$__cuda_sm3x_div_rn_noftz_f32_slowpath,(.L_x_223 - $__internal_1_$__cuda_sm3x_div_rn_noftz_f32_slowpath)
$__internal_1_$__cuda_sm3x_div_rn_noftz_f32_slowpath:
[----:B------:R-:W-:Y:S01]  /*0bf0*/  SHF.R.U32.HI R15, RZ, 0x17, R3 ;  /* 0x00000017ff0f7819 */ /* 0x000fe20000011603 */
[----:B------:R-:W-:Y:S01]  /*0c00*/  HFMA2 R17, -RZ, RZ, 1.75, 0 ;  /* 0x3f000000ff117431 */ /* 0x000fe200000001ff */
        /* <DEDUP_REMOVED lines=9> */
[----:B------:R-:W-:Y:S02]  /*0ca0*/  MOV R0, 0x3f000000 ;  /* 0x3f00000000007802 */ /* 0x000fe40000000f00 */
        /* <DEDUP_REMOVED lines=18> */
[----:B------:R-:W-:Y:S01]  /*0dd0*/  @P0 IMAD.MOV.U32 R16, RZ, RZ, RZ ;  /* 0x000000ffff100224 */ /* 0x000fe200078e00ff */
[----:B------:R-:W-:Y:S01]  /*0de0*/  @!P0 MOV R16, 0xffffffc0 ;  /* 0xffffffc000108802 */ /* 0x000fe20000000f00 */
[----:B------:R-:W-:Y:S01]  /*0df0*/  @!P0 FFMA R17, R0, 1.84467440737095516160e+19, RZ ;  /* 0x5f80000000118823 */ /* 0x000fe200000000ff */
[----:B------:R-:W-:-:S03]  /*0e00*/  @!P1 FFMA R3, R3, 1.84467440737095516160e+19, RZ ;  /* 0x5f80000003039823 */ /* 0x000fc600000000ff */
[----:B------:R-:W-:-:S07]  /*0e10*/  @!P1 VIADD R16, R16, 0x40 ;  /* 0x0000004010109836 */ /* 0x000fce0000000000 */
.L_x_187:
[----:B------:R-:W-:Y:S01]  /*0e20*/  LEA R0, R15, 0xc0800000, 0x17 ;  /* 0xc08000000f007811 */ /* 0x000fe200078eb8ff */
[----:B------:R-:W-:-:S03]  /*0e30*/  VIADD R18, R18, 0xffffff81 ;  /* 0xffffff8112127836 */ /* 0x000fc60000000000 */
[----:B------:R-:W-:Y:S01]  /*0e40*/  IADD3 R19, PT, PT, -R0, R3, RZ ;  /* 0x0000000300137210 */ /* 0x000fe20007ffe1ff */
[----:B------:R-:W-:-:S03]  /*0e50*/  IMAD R0, R18, -0x800000, R17 ;  /* 0xff80000012007824 */ /* 0x000fc600078e0211 */
[----:B------:R0:W1:Y:S01]  /*0e60*/  MUFU.RCP R20, R19 ;  /* 0x0000001300147308 */ /* 0x0000620000001000 */
[----:B------:R-:W-:Y:S01]  /*0e70*/  FADD.FTZ R3, -R19, -RZ ;  /* 0x800000ff13037221 */ /* 0x000fe20000010100 */
[----:B0-----:R-:W-:-:S04]  /*0e80*/  IADD3 R19, PT, PT, R18, 0x7f, -R15 ;  /* 0x0000007f12137810 */ /* 0x001fc80007ffe80f */
[----:B------:R-:W-:Y:S01]  /*0e90*/  IADD3 R19, PT, PT, R19, R16, RZ ;  /* 0x0000001013137210 */ /* 0x000fe20007ffe0ff */
[----:B-1----:R-:W-:-:S04]  /*0ea0*/  FFMA R21, R20, R3, 1 ;  /* 0x3f80000014157423 */ /* 0x002fc80000000003 */
[----:B------:R-:W-:-:S04]  /*0eb0*/  FFMA R17, R20, R21, R20 ;  /* 0x0000001514117223 */ /* 0x000fc80000000014 */
[----:B------:R-:W-:-:S04]  /*0ec0*/  FFMA R20, R0, R17, RZ ;  /* 0x0000001100147223 */ /* 0x000fc800000000ff */
[----:B------:R-:W-:-:S04]  /*0ed0*/  FFMA R21, R3, R20, R0 ;  /* 0x0000001403157223 */ /* 0x000fc80000000000 */
[----:B------:R-:W-:-:S04]  /*0ee0*/  FFMA R20, R17, R21, R20 ;  /* 0x0000001511147223 */ /* 0x000fc80000000014 */
[----:B------:R-:W-:-:S04]  /*0ef0*/  FFMA R3, R3, R20, R0 ;  /* 0x0000001403037223 */ /* 0x000fc80000000000 */
[----:B------:R-:W-:-:S05]  /*0f00*/  FFMA R0, R17, R3, R20 ;  /* 0x0000000311007223 */ /* 0x000fca0000000014 */
[----:B------:R-:W-:-:S04]  /*0f10*/  SHF.R.U32.HI R15, RZ, 0x17, R0 ;  /* 0x00000017ff0f7819 */ /* 0x000fc80000011600 */
[----:B------:R-:W-:-:S04]  /*0f20*/  LOP3.LUT R15, R15, 0xff, RZ, 0xc0, !PT ;  /* 0x000000ff0f0f7812 */ /* 0x000fc800078ec0ff */
[----:B------:R-:W-:-:S05]  /*0f30*/  IADD3 R15, PT, PT, R15, R19, RZ ;  /* 0x000000130f0f7210 */ /* 0x000fca0007ffe0ff */
[----:B------:R-:W-:-:S05]  /*0f40*/  VIADD R16, R15, 0xffffffff ;  /* 0xffffffff0f107836 */ /* 0x000fca0000000000 */
        /* <DEDUP_REMOVED lines=10> */
[C---:B------:R-:W-:Y:S02]  /*0ff0*/  ISETP.NE.AND P2, PT, R15.reuse, RZ, PT ;  /* 0x000000ff0f00720c */ /* 0x040fe40003f45270 */
[----:B------:R-:W-:Y:S02]  /*1000*/  ISETP.NE.AND P1, PT, R15, RZ, PT ;  /* 0x000000ff0f00720c */ /* 0x000fe40003f25270 */
[----:B------:R-:W-:Y:S01]  /*1010*/  LOP3.LUT R18, R16, 0x7fffff, RZ, 0xc0, !PT ;  /* 0x007fffff10127812 */ /* 0x000fe200078ec0ff */
[CCC-:B------:R-:W-:Y:S01]  /*1020*/  FFMA.RP R16, R17.reuse, R3.reuse, R20.reuse ;  /* 0x0000000311107223 */ /* 0x1c0fe20000008014 */
[----:B------:R-:W-:Y:S01]  /*1030*/  FFMA.RM R3, R17, R3, R20 ;  /* 0x0000000311037223 */ /* 0x000fe20000004014 */
[----:B------:R-:W-:Y:S02]  /*1040*/  IADD3 R17, PT, PT, R15, 0x20, RZ ;  /* 0x000000200f117810 */ /* 0x000fe40007ffe0ff */
[----:B------:R-:W-:-:S02]  /*1050*/  LOP3.LUT R18, R18, 0x800000, RZ, 0xfc, !PT ;  /* 0x0080000012127812 */ /* 0x000fc400078efcff */
[----:B------:R-:W-:Y:S02]  /*1060*/  IADD3 R15, PT, PT, -R15, RZ, RZ ;  /* 0x000000ff0f0f7210 */ /* 0x000fe40007ffe1ff */
[----:B------:R-:W-:Y:S02]  /*1070*/  SHF.L.U32 R17, R18, R17, RZ ;  /* 0x0000001112117219 */ /* 0x000fe400000006ff */
[----:B------:R-:W-:Y:S02]  /*1080*/  FSETP.NEU.FTZ.AND P0, PT, R16, R3, PT ;  /* 0x000000031000720b */ /* 0x000fe40003f1d000 */
[----:B------:R-:W-:Y:S02]  /*1090*/  SEL R3, R15, RZ, P2 ;  /* 0x000000ff0f037207 */ /* 0x000fe40001000000 */
[----:B------:R-:W-:Y:S02]  /*10a0*/  ISETP.NE.AND P1, PT, R17, RZ, P1 ;  /* 0x000000ff1100720c */ /* 0x000fe40000f25270 */
[----:B------:R-:W-:-:S02]  /*10b0*/  SHF.R.U32.HI R3, RZ, R3, R18 ;  /* 0x00000003ff037219 */ /* 0x000fc40000011612 */
[----:B------:R-:W-:Y:S02]  /*10c0*/  PLOP3.LUT P0, PT, P0, P1, PT, 0xf8, 0x8f ;  /* 0x00000000008f781c */ /* 0x000fe40000703f70 */
[----:B------:R-:W-:Y:S02]  /*10d0*/  SHF.R.U32.HI R16, RZ, 0x1, R3 ;  /* 0x00000001ff107819 */ /* 0x000fe40000011603 */
[----:B------:R-:W-:-:S04]  /*10e0*/  SEL R15, RZ, 0x1, !P0 ;  /* 0x00000001ff0f7807 */ /* 0x000fc80004000000 */
[----:B------:R-:W-:-:S04]  /*10f0*/  LOP3.LUT R18, R15, 0x1, R16, 0xf8, !PT ;  /* 0x000000010f127812 */ /* 0x000fc800078ef810 */
[----:B------:R-:W-:-:S05]  /*1100*/  LOP3.LUT R3, R18, R3, RZ, 0xc0, !PT ;  /* 0x0000000312037212 */ /* 0x000fca00078ec0ff */
[----:B------:R-:W-:-:S05]  /*1110*/  IMAD.IADD R3, R16, 0x1, R3 ;  /* 0x0000000110037824 */ /* 0x000fca00078e0203 */
[----:B------:R-:W-:Y:S01]  /*1120*/  LOP3.LUT R0, R3, R0, RZ, 0xfc, !PT ;  /* 0x0000000003007212 */ /* 0x000fe200078efcff */
[----:B------:R-:W-:Y:S06]  /*1130*/  BRA `(.L_x_194) ;  /* 0x0000000000347947 */ /* 0x000fec0003800000 */
.L_x_193:
[----:B------:R-:W-:-:S04]  /*1140*/  LOP3.LUT R0, R0, 0x80000000, RZ, 0xc0, !PT ;  /* 0x8000000000007812 */ /* 0x000fc800078ec0ff */
[----:B------:R-:W-:Y:S01]  /*1150*/  LOP3.LUT R0, R0, 0x7f800000, RZ, 0xfc, !PT ;  /* 0x7f80000000007812 */ /* 0x000fe200078efcff */
[----:B------:R-:W-:Y:S06]  /*1160*/  BRA `(.L_x_194) ;  /* 0x0000000000287947 */ /* 0x000fec0003800000 */
.L_x_192:
[----:B------:R-:W-:Y:S01]  /*1170*/  LEA R0, R19, R0, 0x17 ;  /* 0x0000000013007211 */ /* 0x000fe200078eb8ff */
[----:B------:R-:W-:Y:S06]  /*1180*/  BRA `(.L_x_194) ;  /* 0x0000000000207947 */ /* 0x000fec0003800000 */
.L_x_191:
[----:B------:R-:W-:-:S04]  /*1190*/  LOP3.LUT R0, R3, 0x80000000, R17, 0x48, !PT ;  /* 0x8000000003007812 */ /* 0x000fc800078e4811 */
[----:B------:R-:W-:Y:S01]  /*11a0*/  LOP3.LUT R0, R0, 0x7f800000, RZ, 0xfc, !PT ;  /* 0x7f80000000007812 */ /* 0x000fe200078efcff */
[----:B------:R-:W-:Y:S06]  /*11b0*/  BRA `(.L_x_194) ;  /* 0x0000000000147947 */ /* 0x000fec0003800000 */
.L_x_190:
[----:B------:R-:W-:Y:S01]  /*11c0*/  LOP3.LUT R0, R3, 0x80000000, R17, 0x48, !PT ;  /* 0x8000000003007812 */ /* 0x000fe200078e4811 */
[----:B------:R-:W-:Y:S06]  /*11d0*/  BRA `(.L_x_194) ;  /* 0x00000000000c7947 */ /* 0x000fec0003800000 */
.L_x_189:
[----:B------:R-:W0:Y:S01]  /*11e0*/  MUFU.RSQ R0, -QNAN ;  /* 0xffc0000000007908 */ /* 0x000e220000001400 */
[----:B------:R-:W-:Y:S05]  /*11f0*/  BRA `(.L_x_194) ;  /* 0x0000000000047947 */ /* 0x000fea0003800000 */
.L_x_188:
[----:B------:R-:W-:-:S07]  /*1200*/  FADD.FTZ R0, R0, R3 ;  /* 0x0000000300007221 */ /* 0x000fce0000010000 */
.L_x_194:
[----:B------:R-:W-:-:S04]  /*1210*/  HFMA2 R3, -RZ, RZ, 0, 0 ;  /* 0x00000000ff037431 */ /* 0x000fc800000001ff */
[----:B0-----:R-:W-:Y:S05]  /*1220*/  RET.REL.NODEC R2 `(_Z15decisionKernel1PfS_S_fffi) ;  /* 0xffffffec02747950 */ /* 0x001fea0003c3ffff */
.L_x_195:
        /* <DEDUP_REMOVED lines=13> */
.L_x_223:


//--------------------- .text._Z16computeAddKernelPfS_S_i --------------------------
	.section	.text._Z16computeAddKernelPfS_S_i,"ax",@progbits
	.align	128
        .global         _Z16computeAddKernelPfS_S_i
        .type           _Z16computeAddKernelPfS_S_i,@function
        .size           _Z16computeAddKernelPfS_S_i,(.L_x_228 - _Z16computeAddKernelPfS_S_i)
        .other          _Z16computeAddKernelPfS_S_i,@"STO_CUDA_ENTRY STV_DEFAULT"
_Z16computeAddKernelPfS_S_i:
.text._Z16computeAddKernelPfS_S_i:
[----:B------:R-:W-:Y:S01]  /*0000*/  LDC R1, c[0x0][0x37c] ;  /* 0x0000df00ff017b82 */ /* 0x000fe20000000800 */
[----:B------:R-:W0:Y:S07]  /*0010*/  S2R R0, SR_CTAID.Z ;  /* 0x0000000000007919 */ /* 0x000e2e0000002700 */
[----:B------:R-:W1:Y:S01]  /*0020*/  LDC R7, c[0x0][0x398] ;  /* 0x0000e600ff077b82 */ /* 0x000e620000000800 */
[----:B------:R-:W2:Y:S01]  /*0030*/  LDCU UR6, c[0x0][0x360] ;  /* 0x00006c00ff0677ac */ /* 0x000ea20008000800 */
[----:B------:R-:W0:Y:S01]  /*0040*/  S2R R3, SR_TID.Z ;  /* 0x0000000000037919 */ /* 0x000e220000002300 */
[----:B------:R-:W3:Y:S01]  /*0050*/  LDCU UR4, c[0x0][0x364] ;  /* 0x00006c80ff0477ac */ /* 0x000ee20008000800 */
[----:B------:R-:W3:Y:S04]  /*0060*/  S2R R9, SR_CTAID.Y ;  /* 0x0000000000097919 */ /* 0x000ee80000002600 */
[----:B------:R-:W4:Y:S01]  /*0070*/  LDC.64 R4, c[0x0][0x388] ;  /* 0x0000e200ff047b82 */ /* 0x000f220000000a00 */
[----:B------:R-:W0:Y:S01]  /*0080*/  LDCU UR5, c[0x0][0x368] ;  /* 0x00006d00ff0577ac */ /* 0x000e220008000800 */
[----:B------:R-:W3:Y:S01]  /*0090*/  S2R R8, SR_TID.Y ;  /* 0x0000000000087919 */ /* 0x000ee20000002200 */
[----:B------:R-:W2:Y:S01]  /*00a0*/  S2R R6, SR_CTAID.X ;  /* 0x0000000000067919 */ /* 0x000ea20000002500 */
[----:B------:R-:W2:Y:S01]  /*00b0*/  S2R R11, SR_TID.X ;  /* 0x00000000000b7919 */ /* 0x000ea20000002100 */
[----:B-1----:R-:W-:Y:S01]  /*00c0*/  IADD3 R7, PT, PT, R7, 0x2, RZ ;  /* 0x0000000207077810 */ /* 0x002fe20007ffe0ff */
[----:B0-----:R-:W-:-:S02]  /*00d0*/  IMAD R0, R0, UR5, R3 ;  /* 0x0000000500007c24 */ /* 0x001fc4000f8e0203 */
[----:B------:R-:W0:Y:S02]  /*00e0*/  LDC.64 R2, c[0x0][0x390] ;  /* 0x0000e400ff027b82 */ /* 0x000e240000000a00 */
[----:B------:R-:W-:Y:S02]  /*00f0*/  IMAD R0, R0, R7, R7 ;  /* 0x0000000700007224 */ /* 0x000fe400078e0207 */
[----:B---3--:R-:W-:Y:S01]  /*0100*/  IMAD R9, R9, UR4, R8 ;  /* 0x0000000409097c24 */ /* 0x008fe2000f8e0208 */
[----:B------:R-:W1:Y:S04]  /*0110*/  LDCU.64 UR4, c[0x0][0x358] ;  /* 0x00006b00ff0477ac */ /* 0x000e680008000a00 */
[----:B------:R-:W-:Y:S01]  /*0120*/  IADD3 R0, PT, PT, R0, R9, RZ ;  /* 0x0000000900007210 */ /* 0x000fe20007ffe0ff */
[----:B--2---:R-:W-:-:S04]  /*0130*/  IMAD R9, R6, UR6, R11 ;  /* 0x0000000606097c24 */ /* 0x004fc8000f8e020b */
[----:B------:R-:W-:Y:S02]  /*0140*/  IMAD R0, R7, R0, R7 ;  /* 0x0000000007007224 */ /* 0x000fe400078e0207 */
[----:B------:R-:W2:Y:S03]  /*0150*/  LDC.64 R6, c[0x0][0x380] ;  /* 0x0000e000ff067b82 */ /* 0x000ea60000000a00 */
[----:B------:R-:W-:-:S05]  /*0160*/  IADD3 R9, PT, PT, R9, 0x1, R0 ;  /* 0x0000000109097810 */ /* 0x000fca0007ffe000 */
[----:B----4-:R-:W-:-:S04]  /*0170*/  IMAD.WIDE R4, R9, 0x4, R4 ;  /* 0x0000000409047825 */ /* 0x010fc800078e0204 */
[C---:B0-----:R-:W-:Y:S02]  /*0180*/  IMAD.WIDE R2, R9.reuse, 0x4, R2 ;  /* 0x0000000409027825 */ /* 0x041fe400078e0202 */
[----:B-1----:R-:W3:Y:S04]  /*0190*/  LDG.E R4, desc[UR4][R4.64] ;  /* 0x0000000404047981 */ /* 0x002ee8000c1e1900 */
[----:B------:R-:W3:Y:S01]  /*01a0*/  LDG.E R3, desc[UR4][R2.64] ;  /* 0x0000000402037981 */ /* 0x000ee2000c1e1900 */
[----:B--2---:R-:W-:-:S04]  /*01b0*/  IMAD.WIDE R6, R9, 0x4, R6 ;  /* 0x0000000409067825 */ /* 0x004fc800078e0206 */
[----:B---3--:R-:W-:-:S04]  /*01c0*/  FADD R0, R4, R3 ;  /* 0x0000000304007221 */ /* 0x008fc80000000000 */
[----:B------:R-:W-:-:S05]  /*01d0*/  FMUL R9, R0, 0.5 ;  /* 0x3f00000000097820 */ /* 0x000fca0000400000 */
[----:B------:R-:W-:Y:S01]  /*01e0*/  STG.E desc[UR4][R6.64], R9 ;  /* 0x0000000906007986 */ /* 0x000fe2000c101904 */
[----:B------:R-:W-:Y:S05]  /*01f0*/  EXIT ;  /* 0x000000000000794d */ /* 0x000fea0003800000 */
.L_x_196:
        /* <DEDUP_REMOVED lines=16> */
.L_x_228:


//--------------------- .text._Z13computeKernelPfS_ffffffffffi --------------------------
	.section	.text._Z13computeKernelPfS_ffffffffffi,"ax",@progbits
	.align	128
        .global         _Z13computeKernelPfS_ffffffffffi
        .type           _Z13computeKernelPfS_ffffffffffi,@function
        .size           _Z13computeKernelPfS_ffffffffffi,(.L_x_224 - _Z13computeKernelPfS_ffffffffffi)
        .other          _Z13computeKernelPfS_ffffffffffi,@"STO_CUDA_ENTRY STV_DEFAULT"
_Z13computeKernelPfS_ffffffffffi:
.text._Z13computeKernelPfS_ffffffffffi:
        /* <DEDUP_REMOVED lines=39> */
[C---:B------:R-:W-:Y:S01]  /*0270*/  ISETP.NE.AND P1, PT, R7.reuse, RZ, PT ;  /* 0x000000ff0700720c */ /* 0x040fe20003f25270 */
[----:B------:R-:W-:Y:S01]  /*0280*/  IMAD R14, R16, UR6, RZ ;  /* 0x00000006100e7c24 */ /* 0x000fe2000f8e02ff */
[----:B------:R-:W-:Y:S01]  /*0290*/  ISETP.GT.U32.AND P0, PT, R7, 0x6, PT ;  /* 0x000000060700780c */ /* 0x000fe20003f04070 */
[----:B------:R-:W1:Y:S02]  /*02a0*/  LDC R15, c[0x0][0x390] ;  /* 0x0000e400ff0f7b82 */ /* 0x000e640000000800 */
[----:B------:R-:W-:-:S04]  /*02b0*/  IMAD.IADD R3, R11, 0x1, R14 ;  /* 0x000000010b037824 */ /* 0x000fc800078e020e */
[----:B------:R-:W-:Y:S02]  /*02c0*/  IMAD R8, R3, UR6, R12 ;  /* 0x0000000603087c24 */ /* 0x000fe4000f8e020c */
[----:B------:R-:W2:Y:S02]  /*02d0*/  LDC.64 R6, c[0x0][0x388] ;  /* 0x0000e200ff067b82 */ /* 0x000ea40000000a00 */
[----:B------:R-:W3:Y:S01]  /*02e0*/  @P1 LDS R22, [R13+-0x100] ;  /* 0xffff00000d161984 */ /* 0x000ee20000000800 */
[----:B------:R-:W-:Y:S01]  /*02f0*/  @!P1 IADD3 R19, PT, PT, R8, -0x1, RZ ;  /* 0xffffffff08139810 */ /* 0x000fe20007ffe0ff */
[----:B------:R-:W-:Y:S02]  /*0300*/  @P0 IMAD R16, R16, UR6, R11 ;  /* 0x0000000610100c24 */ /* 0x000fe4000f8e020b */
[----:B------:R-:W4:Y:S02]  /*0310*/  @!P0 LDS R0, [R13+0x100] ;  /* 0x000100000d008984 */ /* 0x000f240000000800 */
[----:B0-----:R-:W0:Y:S01]  /*0320*/  @P0 LDC.64 R4, c[0x0][0x388] ;  /* 0x0000e200ff040b82 */ /* 0x001e220000000a00 */
[----:B------:R-:W-:-:S02]  /*0330*/  @P0 IMAD R9, R16, UR6, RZ ;  /* 0x0000000610090c24 */ /* 0x000fc4000f8e02ff */
[----:B--2---:R-:W-:-:S04]  /*0340*/  IMAD.WIDE.U32 R16, R8, 0x4, R6 ;  /* 0x0000000408107825 */ /* 0x004fc800078e0006 */
[----:B------:R-:W-:Y:S01]  /*0350*/  @!P1 IMAD.WIDE.U32 R18, R19, 0x4, R6 ;  /* 0x0000000413129825 */ /* 0x000fe200078e0006 */
[----:B------:R-:W-:Y:S01]  /*0360*/  @P0 IADD3 R6, P2, PT, R9, R12, RZ ;  /* 0x0000000c09060210 */ /* 0x000fe20007f5e0ff */
[----:B------:R-:W3:Y:S04]  /*0370*/  LDG.E R7, desc[UR8][R16.64] ;  /* 0x0000000810077981 */ /* 0x000ee8000c1e1900 */
[----:B------:R-:W3:Y:S01]  /*0380*/  @!P1 LDG.E R22, desc[UR8][R18.64] ;  /* 0x0000000812169981 */ /* 0x000ee2000c1e1900 */
[----:B------:R-:W-:Y:S01]  /*0390*/  @P0 IMAD.X R9, RZ, RZ, RZ, P2 ;  /* 0x000000ffff090224 */ /* 0x000fe200010e06ff */
[----:B0-----:R-:W-:-:S04]  /*03a0*/  @P0 LEA R20, P1, R6, R4, 0x2 ;  /* 0x0000000406140211 */ /* 0x001fc800078210ff */
[----:B------:R-:W-:-:S05]  /*03b0*/  @P0 LEA.HI.X R21, R6, R5, R9, 0x2, P1 ;  /* 0x0000000506150211 */ /* 0x000fca00008f1409 */
[----:B------:R-:W4:Y:S01]  /*03c0*/  @P0 LDG.E R0, desc[UR8][R20.64+0x4] ;  /* 0x0000040814000981 */ /* 0x000f22000c1e1900 */
[----:B-1----:R-:W0:Y:S01]  /*03d0*/  MUFU.RCP R4, R15 ;  /* 0x0000000f00047308 */ /* 0x002e220000001000 */
[----:B------:R-:W-:Y:S01]  /*03e0*/  BSSY.RECONVERGENT B0, `(.L_x_197) ;  /* 0x000000f000007945 */ /* 0x000fe20003800200 */
[----:B0-----:R-:W-:-:S04]  /*03f0*/  FFMA R9, R4, -R15, 1 ;  /* 0x3f80000004097423 */ /* 0x001fc8000000080f */
[----:B------:R-:W-:Y:S01]  /*0400*/  FFMA R4, R4, R9, R4 ;  /* 0x0000000904047223 */ /* 0x000fe20000000004 */
[----:B---3--:R-:W-:-:S04]  /*0410*/  FADD R5, R7, -R22 ;  /* 0x8000001607057221 */ /* 0x008fc80000000000 */
[----:B------:R-:W0:Y:S01]  /*0420*/  FCHK P0, R5, R15 ;  /* 0x0000000f05007302 */ /* 0x000e220000000000 */
[----:B------:R-:W-:-:S04]  /*0430*/  FFMA R6, R5, R4, RZ ;  /* 0x0000000405067223 */ /* 0x000fc800000000ff */
[----:B------:R-:W-:Y:S01]  /*0440*/  FFMA R9, R6, -R15, R5 ;  /* 0x8000000f06097223 */ /* 0x000fe20000000005 */
[----:B----4-:R-:W-:-:S03]  /*0450*/  FADD R0, -R7, R0 ;  /* 0x0000000007007221 */ /* 0x010fc60000000100 */
[----:B------:R-:W-:Y:S01]  /*0460*/  FFMA R6, R4, R9, R6 ;  /* 0x0000000904067223 */ /* 0x000fe20000000006 */
[----:B0-----:R-:W-:Y:S06]  /*0470*/  @!P0 BRA `(.L_x_198) ;  /* 0x0000000000148947 */ /* 0x001fec0003800000 */
[----:B------:R-:W0:Y:S01]  /*0480*/  LDCU UR4, c[0x0][0x390] ;  /* 0x00007200ff0477ac */ /* 0x000e220008000800 */
[----:B------:R-:W-:Y:S02]  /*0490*/  MOV R15, 0x4c0 ;  /* 0x000004c0000f7802 */ /* 0x000fe40000000f00 */
[----:B0-----:R-:W-:-:S07]  /*04a0*/  MOV R4, UR4 ;  /* 0x0000000400047c02 */ /* 0x001fce0008000f00 */
[----:B------:R-:W-:Y:S05]  /*04b0*/  CALL.REL.NOINC `($__internal_2_$__cuda_sm3x_div_rn_noftz_f32_slowpath) ;  /* 0x0000000800247944 */ /* 0x000fea0003c00000 */
[----:B------:R-:W-:-:S07]  /*04c0*/  IMAD.MOV.U32 R6, RZ, RZ, R16 ;  /* 0x000000ffff067224 */ /* 0x000fce00078e0010 */
.L_x_198:
[----:B------:R-:W-:Y:S05]  /*04d0*/  BSYNC.RECONVERGENT B0 ;  /* 0x0000000000007941 */ /* 0x000fea0003800200 */
.L_x_197:
[C---:B------:R-:W-:Y:S01]  /*04e0*/  ISETP.NE.AND P1, PT, R2.reuse, RZ, PT ;  /* 0x000000ff0200720c */ /* 0x040fe20003f25270 */
[----:B------:R-:W0:Y:S01]  /*04f0*/  LDC R22, c[0x0][0x394] ;  /* 0x0000e500ff167b82 */ /* 0x000e220000000800 */
[----:B------:R-:W-:-:S11]  /*0500*/  ISETP.GT.U32.AND P0, PT, R2, 0x6, PT ;  /* 0x000000060200780c */ /* 0x000fd60003f04070 */
[----:B------:R-:W1:Y:S01]  /*0510*/  @P1 LDS R20, [R13+-0x20] ;  /* 0xffffe0000d141984 */ /* 0x000e620000000800 */
[----:B------:R-:W2:Y:S01]  /*0520*/  @!P1 LDC.64 R16, c[0x0][0x388] ;  /* 0x0000e200ff109b82 */ /* 0x000ea20000000a00 */
[----:B------:R-:W-:Y:S02]  /*0530*/  @!P1 IADD3 R9, PT, PT, R3, -0x1, RZ ;  /* 0xffffffff03099810 */ /* 0x000fe40007ffe0ff */
[----:B------:R-:W3:Y:S03]  /*0540*/  @!P0 LDS R2, [R13+0x20] ;  /* 0x000020000d028984 */ /* 0x000ee60000000800 */
[----:B------:R-:W-:Y:S02]  /*0550*/  @!P1 IMAD R9, R9, UR6, R12 ;  /* 0x0000000609099c24 */ /* 0x000fe4000f8e020c */
[----:B------:R-:W4:Y:S02]  /*0560*/  @P0 LDC.64 R4, c[0x0][0x388] ;  /* 0x0000e200ff040b82 */ /* 0x000f240000000a00 */
[----:B--2---:R-:W-:-:S05]  /*0570*/  @!P1 IMAD.WIDE.U32 R18, R9, 0x4, R16 ;  /* 0x0000000409129825 */ /* 0x004fca00078e0010 */
[----:B------:R-:W1:Y:S01]  /*0580*/  @!P1 LDG.E R20, desc[UR8][R18.64] ;  /* 0x0000000812149981 */ /* 0x000e62000c1e1900 */
[----:B------:R-:W-:-:S04]  /*0590*/  @P0 VIADD R17, R8, UR6 ;  /* 0x0000000608110c36 */ /* 0x000fc80008000000 */
[----:B----4-:R-:W-:-:S05]  /*05a0*/  @P0 IMAD.WIDE.U32 R16, R17, 0x4, R4 ;  /* 0x0000000411100825 */ /* 0x010fca00078e0004 */
[----:B------:R-:W3:Y:S01]  /*05b0*/  @P0 LDG.E R2, desc[UR8][R16.64] ;  /* 0x0000000810020981 */ /* 0x000ee2000c1e1900 */
[----:B0-----:R-:W0:Y:S01]  /*05c0*/  MUFU.RCP R4, R22 ;  /* 0x0000001600047308 */ /* 0x001e220000001000 */
[----:B------:R-:W-:Y:S01]  /*05d0*/  BSSY.RECONVERGENT B0, `(.L_x_199) ;  /* 0x000000f000007945 */ /* 0x000fe20003800200 */
[----:B0-----:R-:W-:-:S04]  /*05e0*/  FFMA R9, R4, -R22, 1 ;  /* 0x3f80000004097423 */ /* 0x001fc80000000816 */
[----:B------:R-:W-:Y:S01]  /*05f0*/  FFMA R4, R4, R9, R4 ;  /* 0x0000000904047223 */ /* 0x000fe20000000004 */
[----:B-1----:R-:W-:-:S04]  /*0600*/  FADD R5, R7, -R20 ;  /* 0x8000001407057221 */ /* 0x002fc80000000000 */
[----:B------:R-:W0:Y:S01]  /*0610*/  FCHK P0, R5, R22 ;  /* 0x0000001605007302 */ /* 0x000e220000000000 */
[----:B------:R-:W-:-:S04]  /*0620*/  FFMA R9, R5, R4, RZ ;  /* 0x0000000405097223 */ /* 0x000fc800000000ff */
[----:B------:R-:W-:Y:S01]  /*0630*/  FFMA R15, R9, -R22, R5 ;  /* 0x80000016090f7223 */ /* 0x000fe20000000005 */
[----:B---3--:R-:W-:-:S03]  /*0640*/  FADD R2, -R7, R2 ;  /* 0x0000000207027221 */ /* 0x008fc60000000100 */
[----:B------:R-:W-:Y:S01]  /*0650*/  FFMA R9, R4, R15, R9 ;  /* 0x0000000f04097223 */ /* 0x000fe20000000009 */
[----:B0-----:R-:W-:Y:S06]  /*0660*/  @!P0 BRA `(.L_x_200) ;  /* 0x0000000000148947 */ /* 0x001fec0003800000 */
[----:B------:R-:W0:Y:S01]  /*0670*/  LDCU UR4, c[0x0][0x394] ;  /* 0x00007280ff0477ac */ /* 0x000e220008000800 */
[----:B------:R-:W-:Y:S02]  /*0680*/  MOV R15, 0x6b0 ;  /* 0x000006b0000f7802 */ /* 0x000fe40000000f00 */
[----:B0-----:R-:W-:-:S07]  /*0690*/  MOV R4, UR4 ;  /* 0x0000000400047c02 */ /* 0x001fce0008000f00 */
[----:B------:R-:W-:Y:S05]  /*06a0*/  CALL.REL.NOINC `($__internal_2_$__cuda_sm3x_div_rn_noftz_f32_slowpath) ;  /* 0x0000000400a87944 */ /* 0x000fea0003c00000 */
[----:B------:R-:W-:-:S07]  /*06b0*/  IMAD.MOV.U32 R9, RZ, RZ, R16 ;  /* 0x000000ffff097224 */ /* 0x000fce00078e0010 */
.L_x_200:
[----:B------:R-:W-:Y:S05]  /*06c0*/  BSYNC.RECONVERGENT B0 ;  /* 0x0000000000007941 */ /* 0x000fea0003800200 */
.L_x_199:
[C---:B------:R-:W-:Y:S01]  /*06d0*/  ISETP.NE.AND P1, PT, R10.reuse, RZ, PT ;  /* 0x000000ff0a00720c */ /* 0x040fe20003f25270 */
[----:B------:R-:W0:Y:S01]  /*06e0*/  LDC R20, c[0x0][0x398] ;  /* 0x0000e600ff147b82 */ /* 0x000e220000000800 */
[----:B------:R-:W-:-:S11]  /*06f0*/  ISETP.GT.U32.AND P0, PT, R10, 0x6, PT ;  /* 0x000000060a00780c */ /* 0x000fd60003f04070 */
[----:B------:R-:W1:Y:S01]  /*0700*/  @P1 LDS R18, [R13+-0x4] ;  /* 0xfffffc000d121984 */ /* 0x000e620000000800 */
[----:B------:R-:W2:Y:S01]  /*0710*/  @!P1 LDC.64 R16, c[0x0][0x388] ;  /* 0x0000e200ff109b82 */ /* 0x000ea20000000a00 */
[----:B------:R-:W-:Y:S02]  /*0720*/  @!P1 IADD3 R11, PT, PT, R11, -UR6, R14 ;  /* 0x800000060b0b9c10 */ /* 0x000fe4000fffe00e */
[----:B------:R-:W3:Y:S01]  /*0730*/  @!P0 LDS R10, [R13+0x4] ;  /* 0x000004000d0a8984 */ /* 0x000ee20000000800 */
[----:B------:R-:W-:Y:S02]  /*0740*/  @P0 IADD3 R3, PT, PT, R3, UR6, RZ ;  /* 0x0000000603030c10 */ /* 0x000fe4000fffe0ff */
[----:B------:R-:W-:Y:S02]  /*0750*/  @!P1 IMAD R11, R11, UR6, R12 ;  /* 0x000000060b0b9c24 */ /* 0x000fe4000f8e020c */
[----:B------:R-:W4:Y:S02]  /*0760*/  @P0 LDC.64 R4, c[0x0][0x388] ;  /* 0x0000e200ff040b82 */ /* 0x000f240000000a00 */
[----:B--2---:R-:W-:-:S04]  /*0770*/  @!P1 IMAD.WIDE.U32 R16, R11, 0x4, R16 ;  /* 0x000000040b109825 */ /* 0x004fc800078e0010 */
[----:B------:R-:W-:Y:S01]  /*0780*/  @P0 IMAD R3, R3, UR6, R12 ;  /* 0x0000000603030c24 */ /* 0x000fe2000f8e020c */
[----:B------:R-:W1:Y:S03]  /*0790*/  @!P1 LDG.E R18, desc[UR8][R16.64] ;  /* 0x0000000810129981 */ /* 0x000e66000c1e1900 */
        /* <DEDUP_REMOVED lines=8> */
[----:B------:R-:W-:Y:S01]  /*0820*/  FFMA R11, R5, R4, RZ ;  /* 0x00000004050b7223 */ /* 0x000fe200000000ff */
[----:B---3--:R-:W-:-:S03]  /*0830*/  FADD R3, -R7, R10 ;  /* 0x0000000a07037221 */ /* 0x008fc60000000100 */
[----:B------:R-:W-:-:S04]  /*0840*/  FFMA R12, R11, -R20, R5 ;  /* 0x800000140b0c7223 */ /* 0x000fc80000000005 */
[----:B------:R-:W-:Y:S01]  /*0850*/  FFMA R10, R4, R12, R11 ;  /* 0x0000000c040a7223 */ /* 0x000fe2000000000b */
[----:B0-----:R-:W-:Y:S06]  /*0860*/  @!P0 BRA `(.L_x_202) ;  /* 0x0000000000148947 */ /* 0x001fec0003800000 */
[----:B------:R-:W0:Y:S01]  /*0870*/  LDCU UR4, c[0x0][0x398] ;  /* 0x00007300ff0477ac */ /* 0x000e220008000800 */
[----:B------:R-:W-:Y:S01]  /*0880*/  MOV R15, 0x8b0 ;  /* 0x000008b0000f7802 */ /* 0x000fe20000000f00 */
[----:B0-----:R-:W-:-:S07]  /*0890*/  IMAD.U32 R4, RZ, RZ, UR4 ;  /* 0x00000004ff047e24 */ /* 0x001fce000f8e00ff */
[----:B------:R-:W-:Y:S05]  /*08a0*/  CALL.REL.NOINC `($__internal_2_$__cuda_sm3x_div_rn_noftz_f32_slowpath) ;  /* 0x0000000400287944 */ /* 0x000fea0003c00000 */
[----:B------:R-:W-:-:S07]  /*08b0*/  MOV R10, R16 ;  /* 0x00000010000a7202 */ /* 0x000fce0000000f00 */
.L_x_202:
[----:B------:R-:W-:Y:S05]  /*08c0*/  BSYNC.RECONVERGENT B0 ;  /* 0x0000000000007941 */ /* 0x000fea0003800200 */
.L_x_201:
[----:B------:R-:W0:Y:S01]  /*08d0*/  LDC R11, c[0x0][0x390] ;  /* 0x0000e400ff0b7b82 */ /* 0x000e220000000800 */
[----:B------:R-:W1:Y:S01]  /*08e0*/  LDCU UR4, c[0x0][0x3a0] ;  /* 0x00007400ff0477ac */ /* 0x000e620008000800 */
[----:B------:R-:W-:Y:S01]  /*08f0*/  BSSY.RECONVERGENT B0, `(.L_x_203) ;  /* 0x0000010000007945 */ /* 0x000fe20003800200 */
[----:B-1----:R-:W-:Y:S01]  /*0900*/  FMUL R6, R6, UR4 ;  /* 0x0000000406067c20 */ /* 0x002fe20008400000 */
[----:B0-----:R-:W0:Y:S08]  /*0910*/  MUFU.RCP R4, R11 ;  /* 0x0000000b00047308 */ /* 0x001e300000001000 */
[----:B------:R-:W1:Y:S01]  /*0920*/  FCHK P0, R0, R11 ;  /* 0x0000000b00007302 */ /* 0x000e620000000000 */
[----:B0-----:R-:W-:-:S04]  /*0930*/  FFMA R5, R4, -R11, 1 ;  /* 0x3f80000004057423 */ /* 0x001fc8000000080b */
[----:B------:R-:W-:-:S04]  /*0940*/  FFMA R12, R4, R5, R4 ;  /* 0x00000005040c7223 */ /* 0x000fc80000000004 */
[----:B------:R-:W-:-:S04]  /*0950*/  FFMA R5, R0, R12, RZ ;  /* 0x0000000c00057223 */ /* 0x000fc800000000ff */
[----:B------:R-:W-:-:S04]  /*0960*/  FFMA R4, R5, -R11, R0 ;  /* 0x8000000b05047223 */ /* 0x000fc80000000000 */
[----:B------:R-:W-:Y:S01]  /*0970*/  FFMA R5, R12, R4, R5 ;  /* 0x000000040c057223 */ /* 0x000fe20000000005 */
[----:B-1----:R-:W-:Y:S06]  /*0980*/  @!P0 BRA `(.L_x_204) ;  /* 0x0000000000188947 */ /* 0x002fec0003800000 */
[----:B------:R-:W0:Y:S01]  /*0990*/  LDCU UR4, c[0x0][0x390] ;  /* 0x00007200ff0477ac */ /* 0x000e220008000800 */
[----:B------:R-:W-:Y:S01]  /*09a0*/  IMAD.MOV.U32 R5, RZ, RZ, R0 ;  /* 0x000000ffff057224 */ /* 0x000fe200078e0000 */
[----:B------:R-:W-:Y:S02]  /*09b0*/  MOV R15, 0x9e0 ;  /* 0x000009e0000f7802 */ /* 0x000fe40000000f00 */
[----:B0-----:R-:W-:-:S07]  /*09c0*/  MOV R4, UR4 ;  /* 0x0000000400047c02 */ /* 0x001fce0008000f00 */
[----:B------:R-:W-:Y:S05]  /*09d0*/  CALL.REL.NOINC `($__internal_2_$__cuda_sm3x_div_rn_noftz_f32_slowpath) ;  /* 0x0000000000dc7944 */ /* 0x000fea0003c00000 */
[----:B------:R-:W-:-:S07]  /*09e0*/  IMAD.MOV.U32 R5, RZ, RZ, R16 ;  /* 0x000000ffff057224 */ /* 0x000fce00078e0010 */
.L_x_204:
[----:B------:R-:W-:Y:S05]  /*09f0*/  BSYNC.RECONVERGENT B0 ;  /* 0x0000000000007941 */ /* 0x000fea0003800200 */
.L_x_203:
[----:B------:R-:W0:Y:S01]  /*0a00*/  LDC R13, c[0x0][0x394] ;  /* 0x0000e500ff0d7b82 */ /* 0x000e220000000800 */
[----:B------:R-:W1:Y:S01]  /*0a10*/  LDCU UR4, c[0x0][0x3ac] ;  /* 0x00007580ff0477ac */ /* 0x000e620008000800 */
[----:B------:R-:W-:Y:S01]  /*0a20*/  BSSY.RECONVERGENT B0, `(.L_x_205) ;  /* 0x0000014000007945 */ /* 0x000fe20003800200 */
[----:B------:R-:W2:Y:S01]  /*0a30*/  LDCU UR5, c[0x0][0x39c] ;  /* 0x00007380ff0577ac */ /* 0x000ea20008000800 */
[----:B------:R-:W3:Y:S01]  /*0a40*/  LDCU UR6, c[0x0][0x3a4] ;  /* 0x00007480ff0677ac */ /* 0x000ee20008000800 */
[----:B0-----:R-:W0:Y:S01]  /*0a50*/  MUFU.RCP R0, R13 ;  /* 0x0000000d00007308 */ /* 0x001e220000001000 */
[----:B---3--:R-:W-:-:S07]  /*0a60*/  FMUL R9, R9, UR6 ;  /* 0x0000000609097c20 */ /* 0x008fce0008400000 */
[----:B------:R-:W3:Y:S01]  /*0a70*/  FCHK P0, R2, R13 ;  /* 0x0000000d02007302 */ /* 0x000ee20000000000 */
[----:B0-----:R-:W-:-:S04]  /*0a80*/  FFMA R11, R0, -R13, 1 ;  /* 0x3f800000000b7423 */ /* 0x001fc8000000080d */
[----:B------:R-:W-:Y:S01]  /*0a90*/  FFMA R12, R0, R11, R0 ;  /* 0x0000000b000c7223 */ /* 0x000fe20000000000 */
[----:B-1----:R-:W-:-:S03]  /*0aa0*/  FFMA R0, R5, UR4, R6 ;  /* 0x0000000405007c23 */ /* 0x002fc60008000006 */
[----:B------:R-:W-:Y:S01]  /*0ab0*/  FFMA R11, R2, R12, RZ ;  /* 0x0000000c020b7223 */ /* 0x000fe200000000ff */
[----:B--2---:R-:W-:-:S03]  /*0ac0*/  FFMA R0, -R0, UR5, R7 ;  /* 0x0000000500007c23 */ /* 0x004fc60008000107 */
[----:B------:R-:W-:-:S04]  /*0ad0*/  FFMA R4, R11, -R13, R2 ;  /* 0x8000000d0b047223 */ /* 0x000fc80000000002 */
[----:B------:R-:W-:Y:S01]  /*0ae0*/  FFMA R4, R12, R4, R11 ;  /* 0x000000040c047223 */ /* 0x000fe2000000000b */
[----:B---3--:R-:W-:Y:S06]  /*0af0*/  @!P0 BRA `(.L_x_206) ;  /* 0x0000000000188947 */ /* 0x008fec0003800000 */
[----:B------:R-:W0:Y:S01]  /*0b00*/  LDCU UR4, c[0x0][0x394] ;  /* 0x00007280ff0477ac */ /* 0x000e220008000800 */
[----:B------:R-:W-:Y:S02]  /*0b10*/  MOV R5, R2 ;  /* 0x0000000200057202 */ /* 0x000fe40000000f00 */
[----:B------:R-:W-:Y:S01]  /*0b20*/  MOV R15, 0xb50 ;  /* 0x00000b50000f7802 */ /* 0x000fe20000000f00 */
[----:B0-----:R-:W-:-:S07]  /*0b30*/  IMAD.U32 R4, RZ, RZ, UR4 ;  /* 0x00000004ff047e24 */ /* 0x001fce000f8e00ff */
[----:B------:R-:W-:Y:S05]  /*0b40*/  CALL.REL.NOINC `($__internal_2_$__cuda_sm3x_div_rn_noftz_f32_slowpath) ;  /* 0x0000000000807944 */ /* 0x000fea0003c00000 */
[----:B------:R-:W-:-:S07]  /*0b50*/  MOV R4, R16 ;  /* 0x0000001000047202 */ /* 0x000fce0000000f00 */
.L_x_206:
[----:B------:R-:W-:Y:S05]  /*0b60*/  BSYNC.RECONVERGENT B0 ;  /* 0x0000000000007941 */ /* 0x000fea0003800200 */
.L_x_205:
[----:B------:R-:W0:Y:S01]  /*0b70*/  LDC.64 R6, c[0x0][0x398] ;  /* 0x0000e600ff067b82 */ /* 0x000e220000000a00 */
[----:B------:R-:W1:Y:S01]  /*0b80*/  LDCU UR4, c[0x0][0x3b0] ;  /* 0x00007600ff0477ac */ /* 0x000e620008000800 */
[----:B------:R-:W-:Y:S01]  /*0b90*/  BSSY.RECONVERGENT B0, `(.L_x_207) ;  /* 0x0000013000007945 */ /* 0x000fe20003800200 */
[----:B------:R-:W2:Y:S01]  /*0ba0*/  LDCU UR5, c[0x0][0x3a8] ;  /* 0x00007500ff0577ac */ /* 0x000ea20008000800 */
[----:B-1----:R-:W-:Y:S01]  /*0bb0*/  FFMA R9, R4, UR4, R9 ;  /* 0x0000000404097c23 */ /* 0x002fe20008000009 */
[----:B--2---:R-:W-:Y:S01]  /*0bc0*/  FMUL R10, R10, UR5 ;  /* 0x000000050a0a7c20 */ /* 0x004fe20008400000 */
[----:B0-----:R-:W0:Y:S02]  /*0bd0*/  MUFU.RCP R5, R6 ;  /* 0x0000000600057308 */ /* 0x001e240000001000 */
[----:B------:R-:W-:-:S06]  /*0be0*/  FFMA R0, -R9, R7, R0 ;  /* 0x0000000709007223 */ /* 0x000fcc0000000100 */
        /* <DEDUP_REMOVED lines=8> */
[----:B------:R-:W-:Y:S02]  /*0c70*/  MOV R5, R3 ;  /* 0x0000000300057202 */ /* 0x000fe40000000f00 */
[----:B------:R-:W-:Y:S01]  /*0c80*/  MOV R15, 0xcb0 ;  /* 0x00000cb0000f7802 */ /* 0x000fe20000000f00 */
[----:B0-----:R-:W-:-:S07]  /*0c90*/  IMAD.U32 R4, RZ, RZ, UR4 ;  /* 0x00000004ff047e24 */ /* 0x001fce000f8e00ff */
[----:B------:R-:W-:Y:S05]  /*0ca0*/  CALL.REL.NOINC `($__internal_2_$__cuda_sm3x_div_rn_noftz_f32_slowpath) ;  /* 0x0000000000287944 */ /* 0x000fea0003c00000 */
[----:B------:R-:W-:-:S07]  /*0cb0*/  MOV R5, R16 ;  /* 0x0000001000057202 */ /* 0x000fce0000000f00 */
.L_x_208:
[----:B------:R-:W-:Y:S05]  /*0cc0*/  BSYNC.RECONVERGENT B0 ;  /* 0x0000000000007941 */ /* 0x000fea0003800200 */
.L_x_207:
[----:B------:R-:W0:Y:S01]  /*0cd0*/  LDC.64 R2, c[0x0][0x380] ;  /* 0x0000e000ff027b82 */ /* 0x000e220000000a00 */
[----:B------:R-:W1:Y:S01]  /*0ce0*/  LDCU UR4, c[0x0][0x3b4] ;  /* 0x00007680ff0477ac */ /* 0x000e620008000800 */
[----:B------:R-:W2:Y:S01]  /*0cf0*/  LDCU UR5, c[0x0][0x39c] ;  /* 0x00007380ff0577ac */ /* 0x000ea20008000800 */
[----:B-1----:R-:W-:-:S04]  /*0d00*/  FFMA R5, R5, UR4, R10 ;  /* 0x0000000405057c23 */ /* 0x002fc8000800000a */
[----:B--2---:R-:W-:Y:S01]  /*0d10*/  FFMA R5, -R5, UR5, R0 ;  /* 0x0000000505057c23 */ /* 0x004fe20008000100 */
[----:B0-----:R-:W-:-:S05]  /*0d20*/  IMAD.WIDE.U32 R8, R8, 0x4, R2 ;  /* 0x0000000408087825 */ /* 0x001fca00078e0002 */
[----:B------:R-:W-:Y:S01]  /*0d30*/  STG.E desc[UR8][R8.64], R5 ;  /* 0x0000000508007986 */ /* 0x000fe2000c101908 */
[----:B------:R-:W-:Y:S05]  /*0d40*/  EXIT ;  /* 0x000000000000794d */ /* 0x000fea0003800000 */
        .weak           $__internal_2_$__cuda_sm3x_div_rn_noftz_f32_slowpath
        .type           $__internal_2_$__cuda_sm3x_div_rn_noftz_f32_slowpath,@function
        .size           $__internal_2_$__cuda_sm3x_div_rn_noftz_f32_slowpath,(.L_x_224 - $__internal_2_$__cuda_sm3x_div_rn_noftz_f32_slowpath)
$__internal_2_$__cuda_sm3x_div_rn_noftz_f32_slowpath:
        /* <DEDUP_REMOVED lines=9> */
[----:B------:R-:W-:Y:S01]  /*0de0*/  @!P0 MOV R17, RZ ;  /* 0x000000ff00118202 */ /* 0x000fe20000000f00 */
        /* <DEDUP_REMOVED lines=18> */
[----:B------:R-:W-:-:S04]  /*0f10*/  IADD3 R17, PT, PT, R16, -0x1, RZ ;  /* 0xffffffff10117810 */ /* 0x000fc80007ffe0ff */
[----:B------:R-:W-:-:S07]  /*0f20*/  ISETP.GE.AND P1, PT, R17, RZ, PT ;  /* 0x000000ff1100720c */ /* 0x000fce0003f26270 */
[----:B------:R-:W-:Y:S01]  /*0f30*/  @P0 IMAD.MOV.U32 R17, RZ, RZ, RZ ;  /* 0x000000ffff110224 */ /* 0x000fe200078e00ff */
[----:B------:R-:W-:Y:S01]  /*0f40*/  @!P0 MOV R17, 0xffffffc0 ;  /* 0xffffffc000118802 */ /* 0x000fe20000000f00 */
[----:B------:R-:W-:-:S04]  /*0f50*/  @!P0 FFMA R5, R5, 1.84467440737095516160e+19, RZ ;  /* 0x5f80000005058823 */ /* 0x000fc800000000ff */
[----:B------:R-:W-:Y:S01]  /*0f60*/  @!P1 FFMA R4, R4, 1.84467440737095516160e+19, RZ ;  /* 0x5f80000004049823 */ /* 0x000fe200000000ff */
[----:B------:R-:W-:-:S07]  /*0f70*/  @!P1 IADD3 R17, PT, PT, R17, 0x40, RZ ;  /* 0x0000004011119810 */ /* 0x000fce0007ffe0ff */
.L_x_210:
[----:B------:R-:W-:Y:S01]  /*0f80*/  LEA R21, R16, 0xc0800000, 0x17 ;  /* 0xc080000010157811 */ /* 0x000fe200078eb8ff */
[----:B------:R-:W-:Y:S01]  /*0f90*/  BSSY.RECONVERGENT B2, `(.L_x_215) ;  /* 0x0000036000027945 */ /* 0x000fe20003800200 */
[----:B------:R-:W-:-:S03]  /*0fa0*/  IADD3 R19, PT, PT, R19, -0x7f, RZ ;  /* 0xffffff8113137810 */ /* 0x000fc60007ffe0ff */
[----:B------:R-:W-:Y:S02]  /*0fb0*/  IMAD.IADD R20, R4, 0x1, -R21 ;  /* 0x0000000104147824 */ /* 0x000fe400078e0a15 */
[C---:B------:R-:W-:Y:S02]  /*0fc0*/  IMAD R4, R19.reuse, -0x800000, R5 ;  /* 0xff80000013047824 */ /* 0x040fe400078e0205 */
        /* <DEDUP_REMOVED lines=24> */
[CCC-:B------:R-:W-:Y:S01]  /*1150*/  FFMA.RZ R19, R5.reuse, R21.reuse, R18.reuse ;  /* 0x0000001505137223 */ /* 0x1c0fe2000000c012 */
[C---:B------:R-:W-:Y:S01]  /*1160*/  IADD3 R20, PT, PT, R16.reuse, 0x20, RZ ;  /* 0x0000002010147810 */ /* 0x040fe20007ffe0ff */
[CCC-:B------:R-:W-:Y:S01]  /*1170*/  FFMA.RP R17, R5.reuse, R21.reuse, R18.reuse ;  /* 0x0000001505117223 */ /* 0x1c0fe20000008012 */
[C---:B------:R-:W-:Y:S01]  /*1180*/  ISETP.NE.AND P2, PT, R16.reuse, RZ, PT ;  /* 0x000000ff1000720c */ /* 0x040fe20003f45270 */
[----:B------:R-:W-:Y:S01]  /*1190*/  FFMA.RM R18, R5, R21, R18 ;  /* 0x0000001505127223 */ /* 0x000fe20000004012 */
[----:B------:R-:W-:Y:S02]  /*11a0*/  LOP3.LUT R19, R19, 0x7fffff, RZ, 0xc0, !PT ;  /* 0x007fffff13137812 */ /* 0x000fe400078ec0ff */
[----:B------:R-:W-:Y:S01]  /*11b0*/  ISETP.NE.AND P1, PT, R16, RZ, PT ;  /* 0x000000ff1000720c */ /* 0x000fe20003f25270 */
[----:B------:R-:W-:Y:S01]  /*11c0*/  IMAD.MOV R16, RZ, RZ, -R16 ;  /* 0x000000ffff107224 */ /* 0x000fe200078e0a10 */
[----:B------:R-:W-:Y:S02]  /*11d0*/  LOP3.LUT R19, R19, 0x800000, RZ, 0xfc, !PT ;  /* 0x0080000013137812 */ /* 0x000fe400078efcff */
[----:B------:R-:W-:-:S02]  /*11e0*/  FSETP.NEU.FTZ.AND P0, PT, R17, R18, PT ;  /* 0x000000121100720b */ /* 0x000fc40003f1d000 */
[----:B------:R-:W-:Y:S02]  /*11f0*/  SHF.L.U32 R20, R19, R20, RZ ;  /* 0x0000001413147219 */ /* 0x000fe400000006ff */
[----:B------:R-:W-:Y:S02]  /*1200*/  SEL R16, R16, RZ, P2 ;  /* 0x000000ff10107207 */ /* 0x000fe40001000000 */
[----:B------:R-:W-:Y:S02]  /*1210*/  ISETP.NE.AND P1, PT, R20, RZ, P1 ;  /* 0x000000ff1400720c */ /* 0x000fe40000f25270 */
[----:B------:R-:W-:Y:S02]  /*1220*/  SHF.R.U32.HI R16, RZ, R16, R19 ;  /* 0x00000010ff107219 */ /* 0x000fe40000011613 */
[----:B------:R-:W-:Y:S02]  /*1230*/  PLOP3.LUT P0, PT, P0, P1, PT, 0xf8, 0x8f ;  /* 0x00000000008f781c */ /* 0x000fe40000703f70 */
[----:B------:R-:W-:-:S02]  /*1240*/  SHF.R.U32.HI R18, RZ, 0x1, R16 ;  /* 0x00000001ff127819 */ /* 0x000fc40000011610 */
[----:B------:R-:W-:-:S04]  /*1250*/  SEL R5, RZ, 0x1, !P0 ;  /* 0x00000001ff057807 */ /* 0x000fc80004000000 */
[----:B------:R-:W-:-:S04]  /*1260*/  LOP3.LUT R5, R5, 0x1, R18, 0xf8, !PT ;  /* 0x0000000105057812 */ /* 0x000fc800078ef812 */
[----:B------:R-:W-:-:S04]  /*1270*/  LOP3.LUT R5, R5, R16, RZ, 0xc0, !PT ;  /* 0x0000001005057212 */ /* 0x000fc800078ec0ff */
[----:B------:R-:W-:-:S04]  /*1280*/  IADD3 R5, PT, PT, R18, R5, RZ ;  /* 0x0000000512057210 */ /* 0x000fc80007ffe0ff */
[----:B------:R-:W-:Y:S01]  /*1290*/  LOP3.LUT R4, R5, R4, RZ, 0xfc, !PT ;  /* 0x0000000405047212 */ /* 0x000fe200078efcff */
[----:B------:R-:W-:Y:S06]  /*12a0*/  BRA `(.L_x_218) ;  /* 0x0000000000107947 */ /* 0x000fec0003800000 */
.L_x_217:
[----:B------:R-:W-:-:S04]  /*12b0*/  LOP3.LUT R4, R4, 0x80000000, RZ, 0xc0, !PT ;  /* 0x8000000004047812 */ /* 0x000fc800078ec0ff */
[----:B------:R-:W-:Y:S01]  /*12c0*/  LOP3.LUT R4, R4, 0x7f800000, RZ, 0xfc, !PT ;  /* 0x7f80000004047812 */ /* 0x000fe200078efcff */
[----:B------:R-:W-:Y:S06]  /*12d0*/  BRA `(.L_x_218) ;  /* 0x0000000000047947 */ /* 0x000fec0003800000 */
.L_x_216:
[----:B------:R-:W-:-:S07]  /*12e0*/  LEA R4, R17, R4, 0x17 ;  /* 0x0000000411047211 */ /* 0x000fce00078eb8ff */
.L_x_218:
[----:B------:R-:W-:Y:S05]  /*12f0*/  BSYNC.RECONVERGENT B2 ;  /* 0x0000000000027941 */ /* 0x000fea0003800200 */
.L_x_215:
[----:B------:R-:W-:Y:S05]  /*1300*/  BRA `(.L_x_219) ;  /* 0x0000000000207947 */ /* 0x000fea0003800000 */
.L_x_214:
[----:B------:R-:W-:-:S04]  /*1310*/  LOP3.LUT R4, R4, 0x80000000, R5, 0x48, !PT ;  /* 0x8000000004047812 */ /* 0x000fc800078e4805 */
[----:B------:R-:W-:Y:S01]  /*1320*/  LOP3.LUT R4, R4, 0x7f800000, RZ, 0xfc, !PT ;  /* 0x7f80000004047812 */ /* 0x000fe200078efcff */
[----:B------:R-:W-:Y:S06]  /*1330*/  BRA `(.L_x_219) ;  /* 0x0000000000147947 */ /* 0x000fec0003800000 */
.L_x_213:
[----:B------:R-:W-:Y:S01]  /*1340*/  LOP3.LUT R4, R4, 0x80000000, R5, 0x48, !PT ;  /* 0x8000000004047812 */ /* 0x000fe200078e4805 */
[----:B------:R-:W-:Y:S06]  /*1350*/  BRA `(.L_x_219) ;  /* 0x00000000000c7947 */ /* 0x000fec0003800000 */
.L_x_212:
[----:B------:R-:W0:Y:S01]  /*1360*/  MUFU.RSQ R4, -QNAN ;  /* 0xffc0000000047908 */ /* 0x000e220000001400 */
[----:B------:R-:W-:Y:S05]  /*1370*/  BRA `(.L_x_219) ;  /* 0x0000000000047947 */ /* 0x000fea0003800000 */
.L_x_211:
[----:B------:R-:W-:-:S07]  /*1380*/  FADD.FTZ R4, R5, R4 ;  /* 0x0000000405047221 */ /* 0x000fce0000010000 */
.L_x_219:
[----:B------:R-:W-:Y:S05]  /*1390*/  BSYNC.RECONVERGENT B1 ;  /* 0x0000000000017941 */ /* 0x000fea0003800200 */
.L_x_209:
[----:B------:R-:W-:Y:S02]  /*13a0*/  HFMA2 R5, -RZ, RZ, 0, 0 ;  /* 0x00000000ff057431 */ /* 0x000fe400000001ff */
[----:B0-----:R-:W-:Y:S01]  /*13b0*/  IMAD.MOV.U32 R16, RZ, RZ, R4 ;  /* 0x000000ffff107224 */ /* 0x001fe200078e0004 */
[----:B------:R-:W-:-:S04]  /*13c0*/  MOV R4, R15 ;  /* 0x0000000f00047202 */ /* 0x000fc80000000f00 */
[----:B------:R-:W-:Y:S05]  /*13d0*/  RET.REL.NODEC R4 `(_Z13computeKernelPfS_ffffffffffi) ;  /* 0xffffffec04087950 */ /* 0x000fea0003c3ffff */
.L_x_220:
        /* <DEDUP_REMOVED lines=10> */
.L_x_224:


//--------------------- .nv.shared.reserved.0     --------------------------
	.section	.nv.shared.reserved.0,"aw",@nobits
	.weak		__nv_reservedSMEM_offset_0_alias
	.size		__nv_reservedSMEM_offset_0_alias, 0, 64
	.other		__nv_reservedSMEM_offset_0_alias,@"STO_CUDA_RESERVED_SHARED STV_DEFAULT"
__nv_reservedSMEM_offset_0_alias:
	.zero		0
	.zero		64


//--------------------- .nv.global                --------------------------
	.section	.nv.global,"aw",@nobits
.nv.global:
	.type		_ZN34_INTERNAL_91c032b2_4_k_cu_b50c412d6thrust24THRUST_300001_SM_1000_NS12placeholders2_5E,@object
	.size		_ZN34_INTERNAL_91c032b2_4_k_cu_b50c412d6thrust24THRUST_300001_SM_1000_NS12placeholders2_5E,(_ZN34_INTERNAL_91c032b2_4_k_cu_b50c412d4cuda3std3__45__cpo6cbeginE - _ZN34_INTERNAL_91c032b2_4_k_cu_b50c412d6thrust24THRUST_300001_SM_1000_NS12placeholders2_5E)
_ZN34_INTERNAL_91c032b2_4_k_cu_b50c412d6thrust24THRUST_300001_SM_1000_NS12placeholders2_5E:
	.zero		1
	.type		_ZN34_INTERNAL_91c032b2_4_k_cu_b50c412d4cuda3std3__45__cpo6cbeginE,@object
	.size		_ZN34_INTERNAL_91c032b2_4_k_cu_b50c412d4cuda3std3__45__cpo6cbeginE,(_ZN34_INTERNAL_91c032b2_4_k_cu_b50c412d4cuda3std6ranges3__45__cpo6cbeginE - _ZN34_INTERNAL_91c032b2_4_k_cu_b50c412d4cuda3std3__45__cpo6cbeginE)
_ZN34_INTERNAL_91c032b2_4_k_cu_b50c412d4cuda3std3__45__cpo6cbeginE:
	.zero		1
	.type		_ZN34_INTERNAL_91c032b2_4_k_cu_b50c412d4cuda3std6ranges3__45__cpo6cbeginE,@object
	.size		_ZN34_INTERNAL_91c032b2_4_k_cu_b50c412d4cuda3std6ranges3__45__cpo6cbeginE,(_ZN34_INTERNAL_91c032b2_4_k_cu_b50c412d4cuda3std3__48in_placeE - _ZN34_INTERNAL_91c032b2_4_k_cu_b50c412d4cuda3std6ranges3__45__cpo6cbeginE)
_ZN34_INTERNAL_91c032b2_4_k_cu_b50c412d4cuda3std6ranges3__45__cpo6cbeginE:
	.zero		1
	.type		_ZN34_INTERNAL_91c032b2_4_k_cu_b50c412d4cuda3std3__48in_placeE,@object
	.size		_ZN34_INTERNAL_91c032b2_4_k_cu_b50c412d4cuda3std3__48in_placeE,(_ZN34_INTERNAL_91c032b2_4_k_cu_b50c412d4cuda3std6ranges3__45__cpo4sizeE - _ZN34_INTERNAL_91c032b2_4_k_cu_b50c412d4cuda3std3__48in_placeE)
_ZN34_INTERNAL_91c032b2_4_k_cu_b50c412d4cuda3std3__48in_placeE:
	.zero		1
	.type		_ZN34_INTERNAL_91c032b2_4_k_cu_b50c412d4cuda3std6ranges3__45__cpo4sizeE,@object
	.size		_ZN34_INTERNAL_91c032b2_4_k_cu_b50c412d4cuda3std6ranges3__45__cpo4sizeE,(_ZN34_INTERNAL_91c032b2_4_k_cu_b50c412d6thrust24THRUST_300001_SM_1000_NS12placeholders2_9E - _ZN34_INTERNAL_91c032b2_4_k_cu_b50c412d4cuda3std6ranges3__45__cpo4sizeE)
_ZN34_INTERNAL_91c032b2_4_k_cu_b50c412d4cuda3std6ranges3__45__cpo4sizeE:
	.zero		1
	.type		_ZN34_INTERNAL_91c032b2_4_k_cu_b50c412d6thrust24THRUST_300001_SM_1000_NS12placeholders2_9E,@object
	.size		_ZN34_INTERNAL_91c032b2_4_k_cu_b50c412d6thrust24THRUST_300001_SM_1000_NS12placeholders2_9E,(_ZN34_INTERNAL_91c032b2_4_k_cu_b50c412d4cuda3std3__45__cpo7crbeginE - _ZN34_INTERNAL_91c032b2_4_k_cu_b50c412d6thrust24THRUST_300001_SM_1000_NS12placeholders2_9E)
_ZN34_INTERNAL_91c032b2_4_k_cu_b50c412d6thrust24THRUST_300001_SM_1000_NS12placeholders2_9E:
	.zero		1
	.type		_ZN34_INTERNAL_91c032b2_4_k_cu_b50c412d4cuda3std3__45__cpo7crbeginE,@object
	.size		_ZN34_INTERNAL_91c032b2_4_k_cu_b50c412d4cuda3std3__45__cpo7crbeginE,(_ZN34_INTERNAL_91c032b2_4_k_cu_b50c412d4cuda3std6ranges3__45__cpo4nextE - _ZN34_INTERNAL_91c032b2_4_k_cu_b50c412d4cuda3std3__45__cpo7crbeginE)
_ZN34_INTERNAL_91c032b2_4_k_cu_b50c412d4cuda3std3__45__cpo7crbeginE:
	.zero		1
	.type		_ZN34_INTERNAL_91c032b2_4_k_cu_b50c412d4cuda3std6ranges3__45__cpo4nextE,@object
	.size		_ZN34_INTERNAL_91c032b2_4_k_cu_b50c412d4cuda3std6ranges3__45__cpo4nextE,(_ZN34_INTERNAL_91c032b2_4_k_cu_b50c412d4cuda3std6ranges3__45__cpo4swapE - _ZN34_INTERNAL_91c032b2_4_k_cu_b50c412d4cuda3std6ranges3__45__cpo4nextE)
_ZN34_INTERNAL_91c032b2_4_k_cu_b50c412d4cuda3std6ranges3__45__cpo4nextE:
	.zero		1
	.type		_ZN34_INTERNAL_91c032b2_4_k_cu_b50c412d4cuda3std6ranges3__45__cpo4swapE,@object
	.size		_ZN34_INTERNAL_91c032b2_4_k_cu_b50c412d4cuda3std6ranges3__45__cpo4swapE,(_ZN34_INTERNAL_91c032b2_4_k_cu_b50c412d6thrust24THRUST_300001_SM_1000_NS12placeholders2_1E - _ZN34_INTERNAL_91c032b2_4_k_cu_b50c412d4cuda3std6ranges3__45__cpo4swapE)
_ZN34_INTERNAL_91c032b2_4_k_cu_b50c412d4cuda3std6ranges3__45__cpo4swapE:
	.zero		1
	.type		_ZN34_INTERNAL_91c032b2_4_k_cu_b50c412d6thrust24THRUST_300001_SM_1000_NS12placeholders2_1E,@object
	.size		_ZN34_INTERNAL_91c032b2_4_k_cu_b50c412d6thrust24THRUST_300001_SM_1000_NS12placeholders2_1E,(_ZN34_INTERNAL_91c032b2_4_k_cu_b50c412d6thrust24THRUST_300001_SM_1000_NS12placeholders2_3E - _ZN34_INTERNAL_91c032b2_4_k_cu_b50c412d6thrust24THRUST_300001_SM_1000_NS12placeholders2_1E)
_ZN34_INTERNAL_91c032b2_4_k_cu_b50c412d6thrust24THRUST_300001_SM_1000_NS12placeholders2_1E:
	.zero		1
	.type		_ZN34_INTERNAL_91c032b2_4_k_cu_b50c412d6thrust24THRUST_300001_SM_1000_NS12placeholders2_3E,@object
	.size		_ZN34_INTERNAL_91c032b2_4_k_cu_b50c412d6thrust24THRUST_300001_SM_1000_NS12placeholders2_3E,(_ZN34_INTERNAL_91c032b2_4_k_cu_b50c412d4cuda3std3__45__cpo5beginE - _ZN34_INTERNAL_91c032b2_4_k_cu_b50c412d6thrust24THRUST_300001_SM_1000_NS12placeholders2_3E)
_ZN34_INTERNAL_91c032b2_4_k_cu_b50c412d6thrust24THRUST_300001_SM_1000_NS12placeholders2_3E:
	.zero		1
	.type		_ZN34_INTERNAL_91c032b2_4_k_cu_b50c412d4cuda3std3__45__cpo5beginE,@object
	.size		_ZN34_INTERNAL_91c032b2_4_k_cu_b50c412d4cuda3std3__45__cpo5beginE,(_ZN34_INTERNAL_91c032b2_4_k_cu_b50c412d4cuda3std6ranges3__45__cpo5beginE - _ZN34_INTERNAL_91c032b2_4_k_cu_b50c412d4cuda3std3__45__cpo5beginE)
_ZN34_INTERNAL_91c032b2_4_k_cu_b50c412d4cuda3std3__45__cpo5beginE:
	.zero		1
	.type		_ZN34_INTERNAL_91c032b2_4_k_cu_b50c412d4cuda3std6ranges3__45__cpo5beginE,@object
	.size		_ZN34_INTERNAL_91c032b2_4_k_cu_b50c412d4cuda3std6ranges3__45__cpo5beginE,(_ZN34_INTERNAL_91c032b2_4_k_cu_b50c412d4cuda3std3__436_GLOBAL__N__91c032b2_4_k_cu_b50c412d6ignoreE - _ZN34_INTERNAL_91c032b2_4_k_cu_b50c412d4cuda3std6ranges3__45__cpo5beginE)
_ZN34_INTERNAL_91c032b2_4_k_cu_b50c412d4cuda3std6ranges3__45__cpo5beginE:
	.zero		1
	.type		_ZN34_INTERNAL_91c032b2_4_k_cu_b50c412d4cuda3std3__436_GLOBAL__N__91c032b2_4_k_cu_b50c412d6ignoreE,@object
	.size		_ZN34_INTERNAL_91c032b2_4_k_cu_b50c412d4cuda3std3__436_GLOBAL__N__91c032b2_4_k_cu_b50c412d6ignoreE,(_ZN34_INTERNAL_91c032b2_4_k_cu_b50c412d4cuda3std6ranges3__45__cpo4dataE - _ZN34_INTERNAL_91c032b2_4_k_cu_b50c412d4cuda3std3__436_GLOBAL__N__91c032b2_4_k_cu_b50c412d6ignoreE)
_ZN34_INTERNAL_91c032b2_4_k_cu_b50c412d4cuda3std3__436_GLOBAL__N__91c032b2_4_k_cu_b50c412d6ignoreE:
	.zero		1
	.type		_ZN34_INTERNAL_91c032b2_4_k_cu_b50c412d4cuda3std6ranges3__45__cpo4dataE,@object
	.size		_ZN34_INTERNAL_91c032b2_4_k_cu_b50c412d4cuda3std6ranges3__45__cpo4dataE,(_ZN34_INTERNAL_91c032b2_4_k_cu_b50c412d6thrust24THRUST_300001_SM_1000_NS12placeholders2_7E - _ZN34_INTERNAL_91c032b2_4_k_cu_b50c412d4cuda3std6ranges3__45__cpo4dataE)
_ZN34_INTERNAL_91c032b2_4_k_cu_b50c412d4cuda3std6ranges3__45__cpo4dataE:
	.zero		1
	.type		_ZN34_INTERNAL_91c032b2_4_k_cu_b50c412d6thrust24THRUST_300001_SM_1000_NS12placeholders2_7E,@object
	.size		_ZN34_INTERNAL_91c032b2_4_k_cu_b50c412d6thrust24THRUST_300001_SM_1000_NS12placeholders2_7E,(_ZN34_INTERNAL_91c032b2_4_k_cu_b50c412d4cuda3std3__45__cpo6rbeginE - _ZN34_INTERNAL_91c032b2_4_k_cu_b50c412d6thrust24THRUST_300001_SM_1000_NS12placeholders2_7E)
_ZN34_INTERNAL_91c032b2_4_k_cu_b50c412d6thrust24THRUST_300001_SM_1000_NS12placeholders2_7E:
	.zero		1
	.type		_ZN34_INTERNAL_91c032b2_4_k_cu_b50c412d4cuda3std3__45__cpo6rbeginE,@object
	.size		_ZN34_INTERNAL_91c032b2_4_k_cu_b50c412d4cuda3std3__45__cpo6rbeginE,(_ZN34_INTERNAL_91c032b2_4_k_cu_b50c412d4cuda3std6ranges3__45__cpo7advanceE - _ZN34_INTERNAL_91c032b2_4_k_cu_b50c412d4cuda3std3__45__cpo6rbeginE)
_ZN34_INTERNAL_91c032b2_4_k_cu_b50c412d4cuda3std3__45__cpo6rbeginE:
	.zero		1
	.type		_ZN34_INTERNAL_91c032b2_4_k_cu_b50c412d4cuda3std6ranges3__45__cpo7advanceE,@object
	.size		_ZN34_INTERNAL_91c032b2_4_k_cu_b50c412d4cuda3std6ranges3__45__cpo7advanceE,(_ZN34_INTERNAL_91c032b2_4_k_cu_b50c412d4cuda3std3__47nulloptE - _ZN34_INTERNAL_91c032b2_4_k_cu_b50c412d4cuda3std6ranges3__45__cpo7advanceE)
_ZN34_INTERNAL_91c032b2_4_k_cu_b50c412d4cuda3std6ranges3__45__cpo7advanceE:
	.zero		1
	.type		_ZN34_INTERNAL_91c032b2_4_k_cu_b50c412d4cuda3std3__47nulloptE,@object
	.size		_ZN34_INTERNAL_91c032b2_4_k_cu_b50c412d4cuda3std3__47nulloptE,(_ZN34_INTERNAL_91c032b2_4_k_cu_b50c412d4cuda3std6ranges3__45__cpo8distanceE - _ZN34_INTERNAL_91c032b2_4_k_cu_b50c412d4cuda3std3__47nulloptE)
_ZN34_INTERNAL_91c032b2_4_k_cu_b50c412d4cuda3std3__47nulloptE:
	.zero		1
	.type		_ZN34_INTERNAL_91c032b2_4_k_cu_b50c412d4cuda3std6ranges3__45__cpo8distanceE,@object
	.size		_ZN34_INTERNAL_91c032b2_4_k_cu_b50c412d4cuda3std6ranges3__45__cpo8distanceE,(_ZN34_INTERNAL_91c032b2_4_k_cu_b50c412d6thrust24THRUST_300001_SM_1000_NS12placeholders2_6E - _ZN34_INTERNAL_91c032b2_4_k_cu_b50c412d4cuda3std6ranges3__45__cpo8distanceE)
_ZN34_INTERNAL_91c032b2_4_k_cu_b50c412d4cuda3std6ranges3__45__cpo8distanceE:
	.zero		1
	.type		_ZN34_INTERNAL_91c032b2_4_k_cu_b50c412d6thrust24THRUST_300001_SM_1000_NS12placeholders2_6E,@object
	.size		_ZN34_INTERNAL_91c032b2_4_k_cu_b50c412d6thrust24THRUST_300001_SM_1000_NS12placeholders2_6E,(_ZN34_INTERNAL_91c032b2_4_k_cu_b50c412d4cuda3std3__45__cpo4cendE - _ZN34_INTERNAL_91c032b2_4_k_cu_b50c412d6thrust24THRUST_300001_SM_1000_NS12placeholders2_6E)
_ZN34_INTERNAL_91c032b2_4_k_cu_b50c412d6thrust24THRUST_300001_SM_1000_NS12placeholders2_6E:
	.zero		1
	.type		_ZN34_INTERNAL_91c032b2_4_k_cu_b50c412d4cuda3std3__45__cpo4cendE,@object
	.size		_ZN34_INTERNAL_91c032b2_4_k_cu_b50c412d4cuda3std3__45__cpo4cendE,(_ZN34_INTERNAL_91c032b2_4_k_cu_b50c412d4cuda3std6ranges3__45__cpo4cendE - _ZN34_INTERNAL_91c032b2_4_k_cu_b50c412d4cuda3std3__45__cpo4cendE)
_ZN34_INTERNAL_91c032b2_4_k_cu_b50c412d4cuda3std3__45__cpo4cendE:
	.zero		1
	.type		_ZN34_INTERNAL_91c032b2_4_k_cu_b50c412d4cuda3std6ranges3__45__cpo4cendE,@object
	.size		_ZN34_INTERNAL_91c032b2_4_k_cu_b50c412d4cuda3std6ranges3__45__cpo4cendE,(_ZN34_INTERNAL_91c032b2_4_k_cu_b50c412d4cuda3std3__420unreachable_sentinelE - _ZN34_INTERNAL_91c032b2_4_k_cu_b50c412d4cuda3std6ranges3__45__cpo4cendE)
_ZN34_INTERNAL_91c032b2_4_k_cu_b50c412d4cuda3std6ranges3__45__cpo4cendE:
	.zero		1
	.type		_ZN34_INTERNAL_91c032b2_4_k_cu_b50c412d4cuda3std3__420unreachable_sentinelE,@object
	.size		_ZN34_INTERNAL_91c032b2_4_k_cu_b50c412d4cuda3std3__420unreachable_sentinelE,(_ZN34_INTERNAL_91c032b2_4_k_cu_b50c412d4cuda3std6ranges3__45__cpo5ssizeE - _ZN34_INTERNAL_91c032b2_4_k_cu_b50c412d4cuda3std3__420unreachable_sentinelE)
_ZN34_INTERNAL_91c032b2_4_k_cu_b50c412d4cuda3std3__420unreachable_sentinelE:
	.zero		1
	.type		_ZN34_INTERNAL_91c032b2_4_k_cu_b50c412d4cuda3std6ranges3__45__cpo5ssizeE,@object
	.size		_ZN34_INTERNAL_91c032b2_4_k_cu_b50c412d4cuda3std6ranges3__45__cpo5ssizeE,(_ZN34_INTERNAL_91c032b2_4_k_cu_b50c412d6thrust24THRUST_300001_SM_1000_NS12placeholders3_10E - _ZN34_INTERNAL_91c032b2_4_k_cu_b50c412d4cuda3std6ranges3__45__cpo5ssizeE)
_ZN34_INTERNAL_91c032b2_4_k_cu_b50c412d4cuda3std6ranges3__45__cpo5ssizeE:
	.zero		1
	.type		_ZN34_INTERNAL_91c032b2_4_k_cu_b50c412d6thrust24THRUST_300001_SM_1000_NS12placeholders3_10E,@object
	.size		_ZN34_INTERNAL_91c032b2_4_k_cu_b50c412d6thrust24THRUST_300001_SM_1000_NS12placeholders3_10E,(_ZN34_INTERNAL_91c032b2_4_k_cu_b50c412d4cuda3std3__45__cpo5crendE - _ZN34_INTERNAL_91c032b2_4_k_cu_b50c412d6thrust24THRUST_300001_SM_1000_NS12placeholders3_10E)
_ZN34_INTERNAL_91c032b2_4_k_cu_b50c412d6thrust24THRUST_300001_SM_1000_NS12placeholders3_10E:
	.zero		1
	.type		_ZN34_INTERNAL_91c032b2_4_k_cu_b50c412d4cuda3std3__45__cpo5crendE,@object
	.size		_ZN34_INTERNAL_91c032b2_4_k_cu_b50c412d4cuda3std3__45__cpo5crendE,(_ZN34_INTERNAL_91c032b2_4_k_cu_b50c412d4cuda3std6ranges3__45__cpo4prevE - _ZN34_INTERNAL_91c032b2_4_k_cu_b50c412d4cuda3std3__45__cpo5crendE)
_ZN34_INTERNAL_91c032b2_4_k_cu_b50c412d4cuda3std3__45__cpo5crendE:
	.zero		1
	.type		_ZN34_INTERNAL_91c032b2_4_k_cu_b50c412d4cuda3std6ranges3__45__cpo4prevE,@object
	.size		_ZN34_INTERNAL_91c032b2_4_k_cu_b50c412d4cuda3std6ranges3__45__cpo4prevE,(_ZN34_INTERNAL_91c032b2_4_k_cu_b50c412d4cuda3std6ranges3__45__cpo9iter_moveE - _ZN34_INTERNAL_91c032b2_4_k_cu_b50c412d4cuda3std6ranges3__45__cpo4prevE)
_ZN34_INTERNAL_91c032b2_4_k_cu_b50c412d4cuda3std6ranges3__45__cpo4prevE:
	.zero		1
	.type		_ZN34_INTERNAL_91c032b2_4_k_cu_b50c412d4cuda3std6ranges3__45__cpo9iter_moveE,@object
	.size		_ZN34_INTERNAL_91c032b2_4_k_cu_b50c412d4cuda3std6ranges3__45__cpo9iter_moveE,(_ZN34_INTERNAL_91c032b2_4_k_cu_b50c412d6thrust24THRUST_300001_SM_1000_NS12placeholders2_2E - _ZN34_INTERNAL_91c032b2_4_k_cu_b50c412d4cuda3std6ranges3__45__cpo9iter_moveE)
_ZN34_INTERNAL_91c032b2_4_k_cu_b50c412d4cuda3std6ranges3__45__cpo9iter_moveE:
	.zero		1
	.type		_ZN34_INTERNAL_91c032b2_4_k_cu_b50c412d6thrust24THRUST_300001_SM_1000_NS12placeholders2_2E,@object
	.size		_ZN34_INTERNAL_91c032b2_4_k_cu_b50c412d6thrust24THRUST_300001_SM_1000_NS12placeholders2_2E,(_ZN34_INTERNAL_91c032b2_4_k_cu_b50c412d6thrust24THRUST_300001_SM_1000_NS12placeholders2_4E - _ZN34_INTERNAL_91c032b2_4_k_cu_b50c412d6thrust24THRUST_300001_SM_1000_NS12placeholders2_2E)
_ZN34_INTERNAL_91c032b2_4_k_cu_b50c412d6thrust24THRUST_300001_SM_1000_NS12placeholders2_2E:
	.zero		1
	.type		_ZN34_INTERNAL_91c032b2_4_k_cu_b50c412d6thrust24THRUST_300001_SM_1000_NS12placeholders2_4E,@object
	.size		_ZN34_INTERNAL_91c032b2_4_k_cu_b50c412d6thrust24THRUST_300001_SM_1000_NS12placeholders2_4E,(_ZN34_INTERNAL_91c032b2_4_k_cu_b50c412d4cuda3std3__45__cpo3endE - _ZN34_INTERNAL_91c032b2_4_k_cu_b50c412d6thrust24THRUST_300001_SM_1000_NS12placeholders2_4E)
_ZN34_INTERNAL_91c032b2_4_k_cu_b50c412d6thrust24THRUST_300001_SM_1000_NS12placeholders2_4E:
	.zero		1
	.type		_ZN34_INTERNAL_91c032b2_4_k_cu_b50c412d4cuda3std3__45__cpo3endE,@object
	.size		_ZN34_INTERNAL_91c032b2_4_k_cu_b50c412d4cuda3std3__45__cpo3endE,(_ZN34_INTERNAL_91c032b2_4_k_cu_b50c412d4cuda3std6ranges3__45__cpo3endE - _ZN34_INTERNAL_91c032b2_4_k_cu_b50c412d4cuda3std3__45__cpo3endE)
_ZN34_INTERNAL_91c032b2_4_k_cu_b50c412d4cuda3std3__45__cpo3endE:
	.zero		1
	.type		_ZN34_INTERNAL_91c032b2_4_k_cu_b50c412d4cuda3std6ranges3__45__cpo3endE,@object
	.size		_ZN34_INTERNAL_91c032b2_4_k_cu_b50c412d4cuda3std6ranges3__45__cpo3endE,(_ZN34_INTERNAL_91c032b2_4_k_cu_b50c412d4cuda3std3__419piecewise_constructE - _ZN34_INTERNAL_91c032b2_4_k_cu_b50c412d4cuda3std6ranges3__45__cpo3endE)
_ZN34_INTERNAL_91c032b2_4_k_cu_b50c412d4cuda3std6ranges3__45__cpo3endE:
	.zero		1
	.type		_ZN34_INTERNAL_91c032b2_4_k_cu_b50c412d4cuda3std3__419piecewise_constructE,@object
	.size		_ZN34_INTERNAL_91c032b2_4_k_cu_b50c412d4cuda3std3__419piecewise_constructE,(_ZN34_INTERNAL_91c032b2_4_k_cu_b50c412d4cuda3std6ranges3__45__cpo5cdataE - _ZN34_INTERNAL_91c032b2_4_k_cu_b50c412d4cuda3std3__419piecewise_constructE)
_ZN34_INTERNAL_91c032b2_4_k_cu_b50c412d4cuda3std3__419piecewise_constructE:
	.zero		1
	.type		_ZN34_INTERNAL_91c032b2_4_k_cu_b50c412d4cuda3std6ranges3__45__cpo5cdataE,@object
	.size		_ZN34_INTERNAL_91c032b2_4_k_cu_b50c412d4cuda3std6ranges3__45__cpo5cdataE,(_ZN34_INTERNAL_91c032b2_4_k_cu_b50c412d6thrust24THRUST_300001_SM_1000_NS12placeholders2_8E - _ZN34_INTERNAL_91c032b2_4_k_cu_b50c412d4cuda3std6ranges3__45__cpo5cdataE)
_ZN34_INTERNAL_91c032b2_4_k_cu_b50c412d4cuda3std6ranges3__45__cpo5cdataE:
	.zero		1
	.type		_ZN34_INTERNAL_91c032b2_4_k_cu_b50c412d6thrust24THRUST_300001_SM_1000_NS12placeholders2_8E,@object
	.size		_ZN34_INTERNAL_91c032b2_4_k_cu_b50c412d6thrust24THRUST_300001_SM_1000_NS12placeholders2_8E,(_ZN34_INTERNAL_91c032b2_4_k_cu_b50c412d4cuda3std3__45__cpo4rendE - _ZN34_INTERNAL_91c032b2_4_k_cu_b50c412d6thrust24THRUST_300001_SM_1000_NS12placeholders2_8E)
_ZN34_INTERNAL_91c032b2_4_k_cu_b50c412d6thrust24THRUST_300001_SM_1000_NS12placeholders2_8E:
	.zero		1
	.type		_ZN34_INTERNAL_91c032b2_4_k_cu_b50c412d4cuda3std3__45__cpo4rendE,@object
	.size		_ZN34_INTERNAL_91c032b2_4_k_cu_b50c412d4cuda3std3__45__cpo4rendE,(_ZN34_INTERNAL_91c032b2_4_k_cu_b50c412d4cuda3std6ranges3__45__cpo9iter_swapE - _ZN34_INTERNAL_91c032b2_4_k_cu_b50c412d4cuda3std3__45__cpo4rendE)
_ZN34_INTERNAL_91c032b2_4_k_cu_b50c412d4cuda3std3__45__cpo4rendE:
	.zero		1
	.type		_ZN34_INTERNAL_91c032b2_4_k_cu_b50c412d4cuda3std6ranges3__45__cpo9iter_swapE,@object
	.size		_ZN34_INTERNAL_91c032b2_4_k_cu_b50c412d4cuda3std6ranges3__45__cpo9iter_swapE,(_ZN34_INTERNAL_91c032b2_4_k_cu_b50c412d4cuda3std3__48unexpectE - _ZN34_INTERNAL_91c032b2_4_k_cu_b50c412d4cuda3std6ranges3__45__cpo9iter_swapE)
_ZN34_INTERNAL_91c032b2_4_k_cu_b50c412d4cuda3std6ranges3__45__cpo9iter_swapE:
	.zero		1
	.type		_ZN34_INTERNAL_91c032b2_4_k_cu_b50c412d4cuda3std3__48unexpectE,@object
	.size		_ZN34_INTERNAL_91c032b2_4_k_cu_b50c412d4cuda3std3__48unexpectE,(_ZN34_INTERNAL_91c032b2_4_k_cu_b50c412d6thrust24THRUST_300001_SM_1000_NS6system6detail10sequential3seqE - _ZN34_INTERNAL_91c032b2_4_k_cu_b50c412d4cuda3std3__48unexpectE)
_ZN34_INTERNAL_91c032b2_4_k_cu_b50c412d4cuda3std3__48unexpectE:
	.zero		1
	.type		_ZN34_INTERNAL_91c032b2_4_k_cu_b50c412d6thrust24THRUST_300001_SM_1000_NS6system6detail10sequential3seqE,@object
	.size		_ZN34_INTERNAL_91c032b2_4_k_cu_b50c412d6thrust24THRUST_300001_SM_1000_NS6system6detail10sequential3seqE,(.L_29 - _ZN34_INTERNAL_91c032b2_4_k_cu_b50c412d6thrust24THRUST_300001_SM_1000_NS6system6detail10sequential3seqE)
_ZN34_INTERNAL_91c032b2_4_k_cu_b50c412d6thrust24THRUST_300001_SM_1000_NS6system6detail10sequential3seqE:
	.zero		1
.L_29:


//--------------------- .nv.shared._Z15decisionKernel2PfS_S_ffffi --------------------------
	.section	.nv.shared._Z15decisionKernel2PfS_S_ffffi,"aw",@nobits
	.sectionflags	@""
	.align	4
.nv.shared._Z15decisionKernel2PfS_S_ffffi:
	.zero		13316


//--------------------- .nv.shared._Z15decisionKernel1PfS_S_fffi --------------------------
	.section	.nv.shared._Z15decisionKernel1PfS_S_fffi,"aw",@nobits
	.sectionflags	@""
	.align	4
.nv.shared._Z15decisionKernel1PfS_S_fffi:
	.zero		3072


//--------------------- .nv.shared._Z13computeKernelPfS_ffffffffffi --------------------------
	.section	.nv.shared._Z13computeKernelPfS_ffffffffffi,"aw",@nobits
	.sectionflags	@""
	.align	4
.nv.shared._Z13computeKernelPfS_ffffffffffi:
	.zero		3072


//--------------------- .nv.constant0._ZN3cub18CUB_300001_SM_10006detail11EmptyKernelIvEEvv --------------------------
	.section	.nv.constant0._ZN3cub18CUB_300001_SM_10006detail11EmptyKernelIvEEvv,"a",@progbits
	.sectionflags	@""
	.align	4
.nv.constant0._ZN3cub18CUB_300001_SM_10006detail11EmptyKernelIvEEvv:
	.zero		896


//--------------------- .nv.constant0._Z15decisionKernel2PfS_S_ffffi --------------------------
	.section	.nv.constant0._Z15decisionKernel2PfS_S_ffffi,"a",@progbits
	.sectionflags	@""
	.align	4
.nv.constant0._Z15decisionKernel2PfS_S_ffffi:
	.zero		940


//--------------------- .nv.constant0._Z15decisionKernel1PfS_S_fffi --------------------------
	.section	.nv.constant0._Z15decisionKernel1PfS_S_fffi,"a",@progbits
	.sectionflags	@""
	.align	4
.nv.constant0._Z15decisionKernel1PfS_S_fffi:
	.zero		936


//--------------------- .nv.constant0._Z16computeAddKernelPfS_S_i --------------------------
	.section	.nv.constant0._Z16computeAddKernelPfS_S_i,"a",@progbits
	.sectionflags	@""
	.align	4
.nv.constant0._Z16computeAddKernelPfS_S_i:
	.zero		924


//--------------------- .nv.constant0._Z13computeKernelPfS_ffffffffffi --------------------------
	.section	.nv.constant0._Z13computeKernelPfS_ffffffffffi,"a",@progbits
	.sectionflags	@""
	.align	4
.nv.constant0._Z13computeKernelPfS_ffffffffffi:
	.zero		956


//--------------------- SYMBOLS --------------------------

	.type		.nv.reservedSmem.offset0,@object
	.size		.nv.reservedSmem.offset0,0x4
	.type		.nv.reservedSmem.cap,@object
	.size		.nv.reservedSmem.cap,0x4
